// auto-generated by cutlass_sweep.gemm — config: {"arch": "sm_100", "cluster_m": 1, "cluster_n": 1, "dtype": "int8", "dtype_b": "int8", "layout": "tt", "stages": 0, "tile_k": 32, "tile_m": 128, "tile_n": 128}
#include "cutlass/cutlass.h"
#include "cutlass/gemm/collective/collective_builder.hpp"
#include "cutlass/gemm/device/gemm_universal_adapter.h"
#include "cutlass/gemm/kernel/gemm_universal.hpp"
#include "cutlass/epilogue/collective/collective_builder.hpp"

using ElemA = int8_t;
using ElemB = int8_t;
using ElemCD = int8_t;
using Acc  = int32_t;
using TileShape    = cute::Shape<cute::_128, cute::_128, cute::_32>;
using ClusterShape = cute::Shape<cute::_1, cute::_1, cute::_1>;

using CollectiveEpilogue = typename cutlass::epilogue::collective::CollectiveBuilder<
    cutlass::arch::Sm100, cutlass::arch::OpClassTensorOp,
    TileShape, ClusterShape,
    cutlass::epilogue::collective::EpilogueTileAuto,
    Acc, Acc,
    ElemCD, cutlass::layout::RowMajor, 128 / cutlass::sizeof_bits<ElemCD>::value,
    ElemCD, cutlass::layout::RowMajor, 128 / cutlass::sizeof_bits<ElemCD>::value,
    cutlass::epilogue::collective::EpilogueScheduleAuto
  >::CollectiveOp;

using CollectiveMainloop = typename cutlass::gemm::collective::CollectiveBuilder<
    cutlass::arch::Sm100, cutlass::arch::OpClassTensorOp,
    ElemA, cutlass::layout::ColumnMajor, 128 / cutlass::sizeof_bits<ElemA>::value,
    ElemB, cutlass::layout::ColumnMajor, 128 / cutlass::sizeof_bits<ElemB>::value,
    Acc,
    TileShape, ClusterShape,
    cutlass::gemm::collective::StageCountAutoCarveout<static_cast<int>(sizeof(typename CollectiveEpilogue::SharedStorage))>,
    cutlass::gemm::collective::KernelScheduleAuto
  >::CollectiveOp;

using GemmKernel = cutlass::gemm::kernel::GemmUniversal<
    cute::Shape<int,int,int,int>,
    CollectiveMainloop,
    CollectiveEpilogue
>;
using Gemm = cutlass::gemm::device::GemmUniversalAdapter<GemmKernel>;

// Force the device kernel symbol into the cubin without needing a host main.
auto* _anchor = &cutlass::device_kernel<GemmKernel>;


// ===== COMPILED SASS (sm_100a) =====

	.target	sm_100a

	.elftype	@"ET_EXEC"


//--------------------- .note.nv.tkinfo           --------------------------
	.section	.note.nv.tkinfo,"",@"SHT_NOTE"
	.sectionflags	@"SHF_NOTE_NV_TKINFO"
	.tkinfo
        /*0018*/ 	.word	0x00000002
        /*0030*/ 	.string	""
        /*0030*/ 	.string	"ptxas"
        /*0030*/ 	.string	"Cuda compilation tools, release 13.0, V13.0.88"
        /*0030*/ 	.string	"Build cuda_13.0.r13.0/compiler.36424714_0"
        /*0030*/ 	.string	"-arch sm_100a -m 64 "



//--------------------- .note.nv.cuinfo           --------------------------
	.section	.note.nv.cuinfo,"",@"SHT_NOTE"
	.sectionflags	@"SHF_NOTE_NV_CUINFO"
        /*0018*/ 	.short	0x0002
        /*001a*/ 	.short	0x0064
        /*001c*/ 	.short	0x0082
	.zero		2


//--------------------- .nv.info                  --------------------------
	.section	.nv.info,"",@"SHT_CUDA_INFO"
	.align	4


	//----- nvinfo : EIATTR_REGCOUNT
	.align		4
        /*0000*/ 	.byte	0x04, 0x2f
        /*0002*/ 	.short	(.L_19 - .L_18)
	.align		4
.L_18:
        /*0004*/ 	.word	index@(_ZN7cutlass13device_kernelINS_4gemm6kernel13GemmUniversalIN4cute5tupleIJiiiiEEENS1_10collective13CollectiveMmaINS1_35MainloopSm100TmaUmmaWarpSpecializedILi24ELi2ELi4ENS5_IJNS4_1CILi1EEESB_SB_EEEEENS5_IJNSA_ILi128EEESE_NSA_ILi32EEEEEEaNS5_IJSB_llEEEaNS5_IJlSB_lEEENS4_8TiledMMAINS4_8MMA_AtomIJNS4_15SM100_MMA_S8_SSIaaiLi128ELi128ELNS4_4UMMA5MajorE1ELSN_0ELNSM_8SaturateE0EEEEEENS4_6LayoutISC_NS5_IJNSA_ILi0EEESS_SS_EEEEENS5_IJNS4_10UnderscoreESV_SV_EEEEENS4_13SM90_TMA_LOADENS4_14ComposedLayoutINS4_7SwizzleILi3ELi4ELi3EEENS4_18smem_ptr_flag_bitsILi8EEENSR_INS5_IJSE_NSA_ILi8EEEEEENS5_IJSB_SE_EEEEEEEvNS4_8identityESY_NSZ_INS10_ILi1ELi4ELi3EEES13_NSR_INS5_IJS14_SF_EEENS5_IJSF_SB_EEEEEEEvS19_EENS_8epilogue10collective18CollectiveEpilogueINS1G_23Sm100TmaWarpSpecializedILi2ELi2ELi64ELb0ELb0EEEJSG_NS5_IJNSR_ISE_SB_EENSR_INSA_ILi64EEESB_EEEEEaSI_aSI_NS1G_6fusion15FusionCallbacksIS1K_NS1P_17LinearCombinationIaiaiLNS_15FloatRoundStyleE2EEESG_S1O_JEEENS4_5SM1004TMEM4LOAD26SM100_TMEM_LOAD_32dp32b64xESY_NSZ_INS10_ILi2ELi4ELi3EEES13_NSR_INS5_IJS14_S1M_EEENS5_IJS1M_SB_EEEEEEENS4_39AutoVectorizingCopyWithAssumedAlignmentILi128EEENS4_14SM90_TMA_STOREES23_S25_S25_EEEvvEEEEvNT_6ParamsE)
        /*0008*/ 	.word	0x000000af


	//----- nvinfo : EIATTR_FRAME_SIZE
	.align		4
.L_19:
        /*000c*/ 	.byte	0x04, 0x11
        /*000e*/ 	.short	(.L_21 - .L_20)
	.align		4
.L_20:
        /*0010*/ 	.word	index@($__internal_2_$__cuda_sm10x_tcgen05_guardrail_trap_unallocated_columns_being_dealloced)
        /*0014*/ 	.word	0x00000000


	//----- nvinfo : EIATTR_FRAME_SIZE
	.align		4
.L_21:
        /*0018*/ 	.byte	0x04, 0x11
        /*001a*/ 	.short	(.L_23 - .L_22)
	.align		4
.L_22:
        /*001c*/ 	.word	index@($__internal_1_$__cuda_sm10x_tcgen05_guardrail_trap_phase_invalid_during_alloc)
        /*0020*/ 	.word	0x00000000


	//----- nvinfo : EIATTR_FRAME_SIZE
	.align		4
.L_23:
        /*0024*/ 	.byte	0x04, 0x11
        /*0026*/ 	.short	(.L_25 - .L_24)
	.align		4
.L_24:
        /*0028*/ 	.word	index@($__internal_0_$__cuda_sm10x_tcgen05_guardrail_trap_col_being_dealloced_not_returned_by_alloc)
        /*002c*/ 	.word	0x00000000


	//----- nvinfo : EIATTR_FRAME_SIZE
	.align		4
.L_25:
        /*0030*/ 	.byte	0x04, 0x11
        /*0032*/ 	.short	(.L_27 - .L_26)
	.align		4
.L_26:
        /*0034*/ 	.word	index@(_ZN7cutlass13device_kernelINS_4gemm6kernel13GemmUniversalIN4cute5tupleIJiiiiEEENS1_10collective13CollectiveMmaINS1_35MainloopSm100TmaUmmaWarpSpecializedILi24ELi2ELi4ENS5_IJNS4_1CILi1EEESB_SB_EEEEENS5_IJNSA_ILi128EEESE_NSA_ILi32EEEEEEaNS5_IJSB_llEEEaNS5_IJlSB_lEEENS4_8TiledMMAINS4_8MMA_AtomIJNS4_15SM100_MMA_S8_SSIaaiLi128ELi128ELNS4_4UMMA5MajorE1ELSN_0ELNSM_8SaturateE0EEEEEENS4_6LayoutISC_NS5_IJNSA_ILi0EEESS_SS_EEEEENS5_IJNS4_10UnderscoreESV_SV_EEEEENS4_13SM90_TMA_LOADENS4_14ComposedLayoutINS4_7SwizzleILi3ELi4ELi3EEENS4_18smem_ptr_flag_bitsILi8EEENSR_INS5_IJSE_NSA_ILi8EEEEEENS5_IJSB_SE_EEEEEEEvNS4_8identityESY_NSZ_INS10_ILi1ELi4ELi3EEES13_NSR_INS5_IJS14_SF_EEENS5_IJSF_SB_EEEEEEEvS19_EENS_8epilogue10collective18CollectiveEpilogueINS1G_23Sm100TmaWarpSpecializedILi2ELi2ELi64ELb0ELb0EEEJSG_NS5_IJNSR_ISE_SB_EENSR_INSA_ILi64EEESB_EEEEEaSI_aSI_NS1G_6fusion15FusionCallbacksIS1K_NS1P_17LinearCombinationIaiaiLNS_15FloatRoundStyleE2EEESG_S1O_JEEENS4_5SM1004TMEM4LOAD26SM100_TMEM_LOAD_32dp32b64xESY_NSZ_INS10_ILi2ELi4ELi3EEES13_NSR_INS5_IJS14_S1M_EEENS5_IJS1M_SB_EEEEEEENS4_39AutoVectorizingCopyWithAssumedAlignmentILi128EEENS4_14SM90_TMA_STOREES23_S25_S25_EEEvvEEEEvNT_6ParamsE)
        /*0038*/ 	.word	0x00000000


	//----- nvinfo : EIATTR_MIN_STACK_SIZE
	.align		4
.L_27:
        /*003c*/ 	.byte	0x04, 0x12
        /*003e*/ 	.short	(.L_29 - .L_28)
	.align		4
.L_28:
        /*0040*/ 	.word	index@(_ZN7cutlass13device_kernelINS_4gemm6kernel13GemmUniversalIN4cute5tupleIJiiiiEEENS1_10collective13CollectiveMmaINS1_35MainloopSm100TmaUmmaWarpSpecializedILi24ELi2ELi4ENS5_IJNS4_1CILi1EEESB_SB_EEEEENS5_IJNSA_ILi128EEESE_NSA_ILi32EEEEEEaNS5_IJSB_llEEEaNS5_IJlSB_lEEENS4_8TiledMMAINS4_8MMA_AtomIJNS4_15SM100_MMA_S8_SSIaaiLi128ELi128ELNS4_4UMMA5MajorE1ELSN_0ELNSM_8SaturateE0EEEEEENS4_6LayoutISC_NS5_IJNSA_ILi0EEESS_SS_EEEEENS5_IJNS4_10UnderscoreESV_SV_EEEEENS4_13SM90_TMA_LOADENS4_14ComposedLayoutINS4_7SwizzleILi3ELi4ELi3EEENS4_18smem_ptr_flag_bitsILi8EEENSR_INS5_IJSE_NSA_ILi8EEEEEENS5_IJSB_SE_EEEEEEEvNS4_8identityESY_NSZ_INS10_ILi1ELi4ELi3EEES13_NSR_INS5_IJS14_SF_EEENS5_IJSF_SB_EEEEEEEvS19_EENS_8epilogue10collective18CollectiveEpilogueINS1G_23Sm100TmaWarpSpecializedILi2ELi2ELi64ELb0ELb0EEEJSG_NS5_IJNSR_ISE_SB_EENSR_INSA_ILi64EEESB_EEEEEaSI_aSI_NS1G_6fusion15FusionCallbacksIS1K_NS1P_17LinearCombinationIaiaiLNS_15FloatRoundStyleE2EEESG_S1O_JEEENS4_5SM1004TMEM4LOAD26SM100_TMEM_LOAD_32dp32b64xESY_NSZ_INS10_ILi2ELi4ELi3EEES13_NSR_INS5_IJS14_S1M_EEENS5_IJS1M_SB_EEEEEEENS4_39AutoVectorizingCopyWithAssumedAlignmentILi128EEENS4_14SM90_TMA_STOREES23_S25_S25_EEEvvEEEEvNT_6ParamsE)
        /*0044*/ 	.word	0x00000000
.L_29:


//--------------------- .nv.compat                --------------------------
	.section	.nv.compat,"",@"SHT_CUDA_COMPAT_INFO"
	.align	4
        /*0000*/ 	.byte	0x02, 0x09, 0x01, 0x00, 0x02, 0x02, 0x03, 0x00, 0x02, 0x05, 0x06, 0x00, 0x03, 0x07, 0x01, 0x01
        /*0010*/ 	.byte	0x02, 0x03, 0x01, 0x00, 0x02, 0x06, 0x01, 0x00, 0x04, 0x0b, 0x08, 0x00, 0x01, 0x00, 0x00, 0x00
        /*0020*/ 	.byte	0x00, 0x00, 0x00, 0x00


//--------------------- .nv.info._ZN7cutlass13device_kernelINS_4gemm6kernel13GemmUniversalIN4cute5tupleIJiiiiEEENS1_10collective13CollectiveMmaINS1_35MainloopSm100TmaUmmaWarpSpecializedILi24ELi2ELi4ENS5_IJNS4_1CILi1EEESB_SB_EEEEENS5_IJNSA_ILi128EEESE_NSA_ILi32EEEEEEaNS5_IJSB_llEEEaNS5_IJlSB_lEEENS4_8TiledMMAINS4_8MMA_AtomIJNS4_15SM100_MMA_S8_SSIaaiLi128ELi128ELNS4_4UMMA5MajorE1ELSN_0ELNSM_8SaturateE0EEEEEENS4_6LayoutISC_NS5_IJNSA_ILi0EEESS_SS_EEEEENS5_IJNS4_10UnderscoreESV_SV_EEEEENS4_13SM90_TMA_LOADENS4_14ComposedLayoutINS4_7SwizzleILi3ELi4ELi3EEENS4_18smem_ptr_flag_bitsILi8EEENSR_INS5_IJSE_NSA_ILi8EEEEEENS5_IJSB_SE_EEEEEEEvNS4_8identityESY_NSZ_INS10_ILi1ELi4ELi3EEES13_NSR_INS5_IJS14_SF_EEENS5_IJSF_SB_EEEEEEEvS19_EENS_8epilogue10collective18CollectiveEpilogueINS1G_23Sm100TmaWarpSpecializedILi2ELi2ELi64ELb0ELb0EEEJSG_NS5_IJNSR_ISE_SB_EENSR_INSA_ILi64EEESB_EEEEEaSI_aSI_NS1G_6fusion15FusionCallbacksIS1K_NS1P_17LinearCombinationIaiaiLNS_15FloatRoundStyleE2EEESG_S1O_JEEENS4_5SM1004TMEM4LOAD26SM100_TMEM_LOAD_32dp32b64xESY_NSZ_INS10_ILi2ELi4ELi3EEES13_NSR_INS5_IJS14_S1M_EEENS5_IJS1M_SB_EEEEEEENS4_39AutoVectorizingCopyWithAssumedAlignmentILi128EEENS4_14SM90_TMA_STOREES23_S25_S25_EEEvvEEEEvNT_6ParamsE --------------------------
	.section	.nv.info._ZN7cutlass13device_kernelINS_4gemm6kernel13GemmUniversalIN4cute5tupleIJiiiiEEENS1_10collective13CollectiveMmaINS1_35MainloopSm100TmaUmmaWarpSpecializedILi24ELi2ELi4ENS5_IJNS4_1CILi1EEESB_SB_EEEEENS5_IJNSA_ILi128EEESE_NSA_ILi32EEEEEEaNS5_IJSB_llEEEaNS5_IJlSB_lEEENS4_8TiledMMAINS4_8MMA_AtomIJNS4_15SM100_MMA_S8_SSIaaiLi128ELi128ELNS4_4UMMA5MajorE1ELSN_0ELNSM_8SaturateE0EEEEEENS4_6LayoutISC_NS5_IJNSA_ILi0EEESS_SS_EEEEENS5_IJNS4_10UnderscoreESV_SV_EEEEENS4_13SM90_TMA_LOADENS4_14ComposedLayoutINS4_7SwizzleILi3ELi4ELi3EEENS4_18smem_ptr_flag_bitsILi8EEENSR_INS5_IJSE_NSA_ILi8EEEEEENS5_IJSB_SE_EEEEEEEvNS4_8identityESY_NSZ_INS10_ILi1ELi4ELi3EEES13_NSR_INS5_IJS14_SF_EEENS5_IJSF_SB_EEEEEEEvS19_EENS_8epilogue10collective18CollectiveEpilogueINS1G_23Sm100TmaWarpSpecializedILi2ELi2ELi64ELb0ELb0EEEJSG_NS5_IJNSR_ISE_SB_EENSR_INSA_ILi64EEESB_EEEEEaSI_aSI_NS1G_6fusion15FusionCallbacksIS1K_NS1P_17LinearCombinationIaiaiLNS_15FloatRoundStyleE2EEESG_S1O_JEEENS4_5SM1004TMEM4LOAD26SM100_TMEM_LOAD_32dp32b64xESY_NSZ_INS10_ILi2ELi4ELi3EEES13_NSR_INS5_IJS14_S1M_EEENS5_IJS1M_SB_EEEEEEENS4_39AutoVectorizingCopyWithAssumedAlignmentILi128EEENS4_14SM90_TMA_STOREES23_S25_S25_EEEvvEEEEvNT_6ParamsE,"",@"SHT_CUDA_INFO"
	.sectionflags	@""
	.align	4


	//----- nvinfo : EIATTR_CUDA_API_VERSION
	.align		4
        /*0000*/ 	.byte	0x04, 0x37
        /*0002*/ 	.short	(.L_31 - .L_30)
.L_30:
        /*0004*/ 	.word	0x00000082


	//----- nvinfo : EIATTR_KPARAM_INFO
	.align		4
.L_31:
        /*0008*/ 	.byte	0x04, 0x17
        /*000a*/ 	.short	(.L_33 - .L_32)
.L_32:
        /*000c*/ 	.word	0x00000000
        /*0010*/ 	.short	0x0000
        /*0012*/ 	.short	0x0000
        /*0014*/ 	.byte	0x00, 0xf0, 0x01, 0x20


	//----- nvinfo : EIATTR_AT_ENTRY_FRAGMENTS
	.align		4
.L_33:
        /*0018*/ 	.byte	0x04, 0x4f
        /*001a*/ 	.short	(.L_35 - .L_34)


	//   ....[0]....
.L_34:
        /*001c*/ 	.word	0x00000006


	//----- nvinfo : EIATTR_RESERVED_SMEM_USED
	.align		4
.L_35:
        /*0020*/ 	.byte	0x01, 0x41
	.zero		2


	//----- nvinfo : EIATTR_SPARSE_MMA_MASK
	.align		4
        /*0024*/ 	.byte	0x03, 0x50
        /*0026*/ 	.short	0x0000


	//----- nvinfo : EIATTR_TCGEN05_1CTA_USED
	.align		4
        /*0028*/ 	.byte	0x01, 0x51
	.zero		2


	//----- nvinfo : EIATTR_MAXREG_COUNT
	.align		4
        /*002c*/ 	.byte	0x03, 0x1b
        /*002e*/ 	.short	0x00ff


	//----- nvinfo : EIATTR_NUM_BARRIERS
	.align		4
        /*0030*/ 	.byte	0x02, 0x4c
        /*0032*/ 	.byte	0x07
	.zero		1


	//----- nvinfo : EIATTR_EXTERNS
	.align		4
        /*0034*/ 	.byte	0x04, 0x0f
        /*0036*/ 	.short	(.L_37 - .L_36)


	//   ....[0]....
	.align		4
.L_36:
        /*0038*/ 	.word	index@(__assertfail)


	//----- nvinfo : EIATTR_MERCURY_ISA_VERSION
	.align		4
.L_37:
        /*003c*/ 	.byte	0x03, 0x5f
        /*003e*/ 	.short	0x0101


	//----- nvinfo : EIATTR_INT_WARP_WIDE_INSTR_OFFSETS
	.align		4
        /*0040*/ 	.byte	0x04, 0x31
        /*0042*/ 	.short	(.L_39 - .L_38)


	//   ....[0]....
.L_38:
        /*0044*/ 	.word	0x00002040


	//   ....[1]....
        /*0048*/ 	.word	0x00004480


	//   ....[2]....
        /*004c*/ 	.word	0x000044a0


	//   ....[3]....
        /*0050*/ 	.word	0x000044d0


	//   ....[4]....
        /*0054*/ 	.word	0x00004e00


	//   ....[5]....
        /*0058*/ 	.word	0x00004e70


	//   ....[6]....
        /*005c*/ 	.word	0x00005050


	//   ....[7]....
        /*0060*/ 	.word	0x000051b0


	//----- nvinfo : EIATTR_COOP_GROUP_MASK_REGIDS
	.align		4
.L_39:
        /*0064*/ 	.byte	0x04, 0x29
        /*0066*/ 	.short	(.L_41 - .L_40)


	//   ....[0]....
.L_40:
        /*0068*/ 	.word	0xffffffff


	//   ....[1]....
        /*006c*/ 	.word	0xffffffff


	//   ....[2]....
        /*0070*/ 	.word	0xffffffff


	//   ....[3]....
        /*0074*/ 	.word	0xffffffff


	//   ....[4]....
        /*0078*/ 	.word	0xffffffff


	//   ....[5]....
        /*007c*/ 	.word	0xffffffff


	//   ....[6]....
        /*0080*/ 	.word	0xffffffff


	//   ....[7]....
        /*0084*/ 	.word	0xffffffff


	//   ....[8]....
        /*0088*/ 	.word	0xffffffff


	//   ....[9]....
        /*008c*/ 	.word	0xffffffff


	//   ....[10]....
        /*0090*/ 	.word	0xffffffff


	//   ....[11]....
        /*0094*/ 	.word	0xffffffff


	//   ....[12]....
        /*0098*/ 	.word	0xffffffff


	//----- nvinfo : EIATTR_COOP_GROUP_INSTR_OFFSETS
	.align		4
.L_41:
        /*009c*/ 	.byte	0x04, 0x28
        /*009e*/ 	.short	(.L_43 - .L_42)


	//   ....[0]....
.L_42:
        /*00a0*/ 	.word	0x00000090


	//   ....[1]....
        /*00a4*/ 	.word	0x000004d0


	//   ....[2]....
        /*00a8*/ 	.word	0x000008f0


	//   ....[3]....
        /*00ac*/ 	.word	0x00000a50


	//   ....[4]....
        /*00b0*/ 	.word	0x00000b50


	//   ....[5]....
        /*00b4*/ 	.word	0x00000cc0


	//   ....[6]....
        /*00b8*/ 	.word	0x00000e60


	//   ....[7]....
        /*00bc*/ 	.word	0x00001f20


	//   ....[8]....
        /*00c0*/ 	.word	0x00003840


	//   ....[9]....
        /*00c4*/ 	.word	0x00003a50


	//   ....[10]....
        /*00c8*/ 	.word	0x00003a80


	//   ....[11]....
        /*00cc*/ 	.word	0x00004360


	//   ....[12]....
        /*00d0*/ 	.word	0x00004590


	//----- nvinfo : EIATTR_VRC_CTA_INIT_COUNT
	.align		4
.L_43:
        /*00d4*/ 	.byte	0x02, 0x4a
        /*00d6*/ 	.byte	0x80
	.zero		1


	//----- nvinfo : EIATTR_SYSCALL_OFFSETS
	.align		4
        /*00d8*/ 	.byte	0x04, 0x46
        /*00da*/ 	.short	(.L_45 - .L_44)


	//   ....[0]....
.L_44:
        /*00dc*/ 	.word	0x00005bf0


	//   ....[1]....
        /*00e0*/ 	.word	0x00005d30


	//   ....[2]....
        /*00e4*/ 	.word	0x00006590


	//   ....[3]....
        /*00e8*/ 	.word	0x00007b90


	//----- nvinfo : EIATTR_MBARRIER_INSTR_OFFSETS
	.align		4
.L_45:
        /*00ec*/ 	.byte	0x04, 0x39
        /*00ee*/ 	.short	(.L_47 - .L_46)


	//   ....[0]....
.L_46:
        /*00f0*/ 	.word	0x000005d0
        /*00f4*/ 	.word	0x000000ff
        /*00f8*/ 	.word	0x00000000
        /*00fc*/ 	.short	0x0100
        /*00fe*/ 	.byte	0x05
	.zero		1


	//   ....[1]....
        /*0100*/ 	.word	0x000005e0
        /*0104*/ 	.word	0x000000ff
        /*0108*/ 	.word	0x000000c0
        /*010c*/ 	.short	0x0100
        /*010e*/ 	.byte	0x05
	.zero		1


	//   ....[2]....
        /*0110*/ 	.word	0x000005f0
        /*0114*/ 	.word	0x000000ff
        /*0118*/ 	.word	0x00000008
        /*011c*/ 	.short	0x0100
        /*011e*/ 	.byte	0x05
	.zero		1


	//   ....[3]....
        /*0120*/ 	.word	0x00000600
        /*0124*/ 	.word	0x000000ff
        /*0128*/ 	.word	0x000000c8
        /*012c*/ 	.short	0x0100
        /*012e*/ 	.byte	0x05
	.zero		1


	//   ....[4]....
        /*0130*/ 	.word	0x00000610
        /*0134*/ 	.word	0x000000ff
        /*0138*/ 	.word	0x00000010
        /*013c*/ 	.short	0x0100
        /*013e*/ 	.byte	0x05
	.zero		1


	//   ....[5]....
        /*0140*/ 	.word	0x00000620
        /*0144*/ 	.word	0x000000ff
        /*0148*/ 	.word	0x000000d0
        /*014c*/ 	.short	0x0100
        /*014e*/ 	.byte	0x05
	.zero		1


	//   ....[6]....
        /*0150*/ 	.word	0x00000630
        /*0154*/ 	.word	0x000000ff
        /*0158*/ 	.word	0x00000018
        /*015c*/ 	.short	0x0100
        /*015e*/ 	.byte	0x05
	.zero		1


	//   ....[7]....
        /*0160*/ 	.word	0x00000640
        /*0164*/ 	.word	0x000000ff
        /*0168*/ 	.word	0x000000d8
        /*016c*/ 	.short	0x0100
        /*016e*/ 	.byte	0x05
	.zero		1


	//   ....[8]....
        /*0170*/ 	.word	0x00000650
        /*0174*/ 	.word	0x000000ff
        /*0178*/ 	.word	0x00000020
        /*017c*/ 	.short	0x0100
        /*017e*/ 	.byte	0x05
	.zero		1


	//   ....[9]....
        /*0180*/ 	.word	0x00000660
        /*0184*/ 	.word	0x000000ff
        /*0188*/ 	.word	0x000000e0
        /*018c*/ 	.short	0x0100
        /*018e*/ 	.byte	0x05
	.zero		1


	//   ....[10]....
        /*0190*/ 	.word	0x00000670
        /*0194*/ 	.word	0x000000ff
        /*0198*/ 	.word	0x00000028
        /*019c*/ 	.short	0x0100
        /*019e*/ 	.byte	0x05
	.zero		1


	//   ....[11]....
        /*01a0*/ 	.word	0x00000680
        /*01a4*/ 	.word	0x000000ff
        /*01a8*/ 	.word	0x000000e8
        /*01ac*/ 	.short	0x0100
        /*01ae*/ 	.byte	0x05
	.zero		1


	//   ....[12]....
        /*01b0*/ 	.word	0x00000690
        /*01b4*/ 	.word	0x000000ff
        /*01b8*/ 	.word	0x00000030
        /*01bc*/ 	.short	0x0100
        /*01be*/ 	.byte	0x05
	.zero		1


	//   ....[13]....
        /*01c0*/ 	.word	0x000006a0
        /*01c4*/ 	.word	0x000000ff
        /*01c8*/ 	.word	0x000000f0
        /*01cc*/ 	.short	0x0100
        /*01ce*/ 	.byte	0x05
	.zero		1


	//   ....[14]....
        /*01d0*/ 	.word	0x000006b0
        /*01d4*/ 	.word	0x000000ff
        /*01d8*/ 	.word	0x00000038
        /*01dc*/ 	.short	0x0100
        /*01de*/ 	.byte	0x05
	.zero		1


	//   ....[15]....
        /*01e0*/ 	.word	0x000006c0
        /*01e4*/ 	.word	0x000000ff
        /*01e8*/ 	.word	0x000000f8
        /*01ec*/ 	.short	0x0100
        /*01ee*/ 	.byte	0x05
	.zero		1


	//   ....[16]....
        /*01f0*/ 	.word	0x000006d0
        /*01f4*/ 	.word	0x000000ff
        /*01f8*/ 	.word	0x00000040
        /*01fc*/ 	.short	0x0100
        /*01fe*/ 	.byte	0x05
	.zero		1


	//   ....[17]....
        /*0200*/ 	.word	0x000006e0
        /*0204*/ 	.word	0x000000ff
        /*0208*/ 	.word	0x00000100
        /*020c*/ 	.short	0x0100
        /*020e*/ 	.byte	0x05
	.zero		1


	//   ....[18]....
        /*0210*/ 	.word	0x000006f0
        /*0214*/ 	.word	0x000000ff
        /*0218*/ 	.word	0x00000048
        /*021c*/ 	.short	0x0100
        /*021e*/ 	.byte	0x05
	.zero		1


	//   ....[19]....
        /*0220*/ 	.word	0x00000700
        /*0224*/ 	.word	0x000000ff
        /*0228*/ 	.word	0x00000108
        /*022c*/ 	.short	0x0100
        /*022e*/ 	.byte	0x05
	.zero		1


	//   ....[20]....
        /*0230*/ 	.word	0x00000710
        /*0234*/ 	.word	0x000000ff
        /*0238*/ 	.word	0x00000050
        /*023c*/ 	.short	0x0100
        /*023e*/ 	.byte	0x05
	.zero		1


	//   ....[21]....
        /*0240*/ 	.word	0x00000720
        /*0244*/ 	.word	0x000000ff
        /*0248*/ 	.word	0x00000110
        /*024c*/ 	.short	0x0100
        /*024e*/ 	.byte	0x05
	.zero		1


	//   ....[22]....
        /*0250*/ 	.word	0x00000730
        /*0254*/ 	.word	0x000000ff
        /*0258*/ 	.word	0x00000058
        /*025c*/ 	.short	0x0100
        /*025e*/ 	.byte	0x05
	.zero		1


	//   ....[23]....
        /*0260*/ 	.word	0x00000740
        /*0264*/ 	.word	0x000000ff
        /*0268*/ 	.word	0x00000118
        /*026c*/ 	.short	0x0100
        /*026e*/ 	.byte	0x05
	.zero		1


	//   ....[24]....
        /*0270*/ 	.word	0x00000750
        /*0274*/ 	.word	0x000000ff
        /*0278*/ 	.word	0x00000060
        /*027c*/ 	.short	0x0100
        /*027e*/ 	.byte	0x05
	.zero		1


	//   ....[25]....
        /*0280*/ 	.word	0x00000760
        /*0284*/ 	.word	0x000000ff
        /*0288*/ 	.word	0x00000120
        /*028c*/ 	.short	0x0100
        /*028e*/ 	.byte	0x05
	.zero		1


	//   ....[26]....
        /*0290*/ 	.word	0x00000770
        /*0294*/ 	.word	0x000000ff
        /*0298*/ 	.word	0x00000068
        /*029c*/ 	.short	0x0100
        /*029e*/ 	.byte	0x05
	.zero		1


	//   ....[27]....
        /*02a0*/ 	.word	0x00000780
        /*02a4*/ 	.word	0x000000ff
        /*02a8*/ 	.word	0x00000128
        /*02ac*/ 	.short	0x0100
        /*02ae*/ 	.byte	0x05
	.zero		1


	//   ....[28]....
        /*02b0*/ 	.word	0x00000790
        /*02b4*/ 	.word	0x000000ff
        /*02b8*/ 	.word	0x00000070
        /*02bc*/ 	.short	0x0100
        /*02be*/ 	.byte	0x05
	.zero		1


	//   ....[29]....
        /*02c0*/ 	.word	0x000007a0
        /*02c4*/ 	.word	0x000000ff
        /*02c8*/ 	.word	0x00000130
        /*02cc*/ 	.short	0x0100
        /*02ce*/ 	.byte	0x05
	.zero		1


	//   ....[30]....
        /*02d0*/ 	.word	0x000007b0
        /*02d4*/ 	.word	0x000000ff
        /*02d8*/ 	.word	0x00000078
        /*02dc*/ 	.short	0x0100
        /*02de*/ 	.byte	0x05
	.zero		1


	//   ....[31]....
        /*02e0*/ 	.word	0x000007c0
        /*02e4*/ 	.word	0x000000ff
        /*02e8*/ 	.word	0x00000138
        /*02ec*/ 	.short	0x0100
        /*02ee*/ 	.byte	0x05
	.zero		1


	//   ....[32]....
        /*02f0*/ 	.word	0x000007d0
        /*02f4*/ 	.word	0x000000ff
        /*02f8*/ 	.word	0x00000080
        /*02fc*/ 	.short	0x0100
        /*02fe*/ 	.byte	0x05
	.zero		1


	//   ....[33]....
        /*0300*/ 	.word	0x000007e0
        /*0304*/ 	.word	0x000000ff
        /*0308*/ 	.word	0x00000140
        /*030c*/ 	.short	0x0100
        /*030e*/ 	.byte	0x05
	.zero		1


	//   ....[34]....
        /*0310*/ 	.word	0x000007f0
        /*0314*/ 	.word	0x000000ff
        /*0318*/ 	.word	0x00000088
        /*031c*/ 	.short	0x0100
        /*031e*/ 	.byte	0x05
	.zero		1


	//   ....[35]....
        /*0320*/ 	.word	0x00000800
        /*0324*/ 	.word	0x000000ff
        /*0328*/ 	.word	0x00000148
        /*032c*/ 	.short	0x0100
        /*032e*/ 	.byte	0x05
	.zero		1


	//   ....[36]....
        /*0330*/ 	.word	0x00000810
        /*0334*/ 	.word	0x000000ff
        /*0338*/ 	.word	0x00000090
        /*033c*/ 	.short	0x0100
        /*033e*/ 	.byte	0x05
	.zero		1


	//   ....[37]....
        /*0340*/ 	.word	0x00000820
        /*0344*/ 	.word	0x000000ff
        /*0348*/ 	.word	0x00000150
        /*034c*/ 	.short	0x0100
        /*034e*/ 	.byte	0x05
	.zero		1


	//   ....[38]....
        /*0350*/ 	.word	0x00000830
        /*0354*/ 	.word	0x000000ff
        /*0358*/ 	.word	0x00000098
        /*035c*/ 	.short	0x0100
        /*035e*/ 	.byte	0x05
	.zero		1


	//   ....[39]....
        /*0360*/ 	.word	0x00000840
        /*0364*/ 	.word	0x000000ff
        /*0368*/ 	.word	0x00000158
        /*036c*/ 	.short	0x0100
        /*036e*/ 	.byte	0x05
	.zero		1


	//   ....[40]....
        /*0370*/ 	.word	0x00000850
        /*0374*/ 	.word	0x000000ff
        /*0378*/ 	.word	0x000000a0
        /*037c*/ 	.short	0x0100
        /*037e*/ 	.byte	0x05
	.zero		1


	//   ....[41]....
        /*0380*/ 	.word	0x00000860
        /*0384*/ 	.word	0x000000ff
        /*0388*/ 	.word	0x00000160
        /*038c*/ 	.short	0x0100
        /*038e*/ 	.byte	0x05
	.zero		1


	//   ....[42]....
        /*0390*/ 	.word	0x00000870
        /*0394*/ 	.word	0x000000ff
        /*0398*/ 	.word	0x000000a8
        /*039c*/ 	.short	0x0100
        /*039e*/ 	.byte	0x05
	.zero		1


	//   ....[43]....
        /*03a0*/ 	.word	0x00000880
        /*03a4*/ 	.word	0x000000ff
        /*03a8*/ 	.word	0x00000168
        /*03ac*/ 	.short	0x0100
        /*03ae*/ 	.byte	0x05
	.zero		1


	//   ....[44]....
        /*03b0*/ 	.word	0x00000890
        /*03b4*/ 	.word	0x000000ff
        /*03b8*/ 	.word	0x000000b0
        /*03bc*/ 	.short	0x0100
        /*03be*/ 	.byte	0x05
	.zero		1


	//   ....[45]....
        /*03c0*/ 	.word	0x000008a0
        /*03c4*/ 	.word	0x000000ff
        /*03c8*/ 	.word	0x00000170
        /*03cc*/ 	.short	0x0100
        /*03ce*/ 	.byte	0x05
	.zero		1


	//   ....[46]....
        /*03d0*/ 	.word	0x000008b0
        /*03d4*/ 	.word	0x000000ff
        /*03d8*/ 	.word	0x000000b8
        /*03dc*/ 	.short	0x0100
        /*03de*/ 	.byte	0x05
	.zero		1


	//   ....[47]....
        /*03e0*/ 	.word	0x000008c0
        /*03e4*/ 	.word	0x000000ff
        /*03e8*/ 	.word	0x00000178
        /*03ec*/ 	.short	0x0100
        /*03ee*/ 	.byte	0x05
	.zero		1


	//   ....[48]....
        /*03f0*/ 	.word	0x00000a00
        /*03f4*/ 	.word	0x000000ff
        /*03f8*/ 	.word	0x00000180
        /*03fc*/ 	.short	0x0100
        /*03fe*/ 	.byte	0x07
	.zero		1


	//   ....[49]....
        /*0400*/ 	.word	0x00000a10
        /*0404*/ 	.word	0x000000ff
        /*0408*/ 	.word	0x00000190
        /*040c*/ 	.short	0x0100
        /*040e*/ 	.byte	0x07
	.zero		1


	//   ....[50]....
        /*0410*/ 	.word	0x00000a20
        /*0414*/ 	.word	0x000000ff
        /*0418*/ 	.word	0x00000188
        /*041c*/ 	.short	0x0100
        /*041e*/ 	.byte	0x07
	.zero		1


	//   ....[51]....
        /*0420*/ 	.word	0x00000a30
        /*0424*/ 	.word	0x000000ff
        /*0428*/ 	.word	0x00000198
        /*042c*/ 	.short	0x0100
        /*042e*/ 	.byte	0x07
	.zero		1


	//   ....[52]....
        /*0430*/ 	.word	0x00000b20
        /*0434*/ 	.word	0x000000ff
        /*0438*/ 	.word	0x000001a0
        /*043c*/ 	.short	0x0100
        /*043e*/ 	.byte	0x05
	.zero		1


	//   ....[53]....
        /*0440*/ 	.word	0x00000b30
        /*0444*/ 	.word	0x000000ff
        /*0448*/ 	.word	0x000001a8
        /*044c*/ 	.short	0x0100
        /*044e*/ 	.byte	0x05
	.zero		1


	//   ....[54]....
        /*0450*/ 	.word	0x00000c70
        /*0454*/ 	.word	0x000000ff
        /*0458*/ 	.word	0x000001b0
        /*045c*/ 	.short	0x0100
        /*045e*/ 	.byte	0x05
	.zero		1


	//   ....[55]....
        /*0460*/ 	.word	0x00000c80
        /*0464*/ 	.word	0x000000ff
        /*0468*/ 	.word	0x000001c0
        /*046c*/ 	.short	0x0100
        /*046e*/ 	.byte	0x05
	.zero		1


	//   ....[56]....
        /*0470*/ 	.word	0x00000c90
        /*0474*/ 	.word	0x000000ff
        /*0478*/ 	.word	0x000001b8
        /*047c*/ 	.short	0x0100
        /*047e*/ 	.byte	0x05
	.zero		1


	//   ....[57]....
        /*0480*/ 	.word	0x00000ca0
        /*0484*/ 	.word	0x000000ff
        /*0488*/ 	.word	0x000001c8
        /*048c*/ 	.short	0x0100
        /*048e*/ 	.byte	0x05
	.zero		1


	//   ....[58]....
        /*0490*/ 	.word	0x00000dd0
        /*0494*/ 	.word	0x000000ff
        /*0498*/ 	.word	0x000001d0
        /*049c*/ 	.short	0x0100
        /*049e*/ 	.byte	0x07
	.zero		1


	//   ....[59]....
        /*04a0*/ 	.word	0x00000de0
        /*04a4*/ 	.word	0x000000ff
        /*04a8*/ 	.word	0x000001f0
        /*04ac*/ 	.short	0x0100
        /*04ae*/ 	.byte	0x07
	.zero		1


	//   ....[60]....
        /*04b0*/ 	.word	0x00000df0
        /*04b4*/ 	.word	0x000000ff
        /*04b8*/ 	.word	0x000001d8
        /*04bc*/ 	.short	0x0100
        /*04be*/ 	.byte	0x07
	.zero		1


	//   ....[61]....
        /*04c0*/ 	.word	0x00000e00
        /*04c4*/ 	.word	0x000000ff
        /*04c8*/ 	.word	0x000001f8
        /*04cc*/ 	.short	0x0100
        /*04ce*/ 	.byte	0x07
	.zero		1


	//   ....[62]....
        /*04d0*/ 	.word	0x00000e10
        /*04d4*/ 	.word	0x000000ff
        /*04d8*/ 	.word	0x000001e0
        /*04dc*/ 	.short	0x0100
        /*04de*/ 	.byte	0x07
	.zero		1


	//   ....[63]....
        /*04e0*/ 	.word	0x00000e20
        /*04e4*/ 	.word	0x000000ff
        /*04e8*/ 	.word	0x00000200
        /*04ec*/ 	.short	0x0100
        /*04ee*/ 	.byte	0x07
	.zero		1


	//   ....[64]....
        /*04f0*/ 	.word	0x00000e30
        /*04f4*/ 	.word	0x000000ff
        /*04f8*/ 	.word	0x000001e8
        /*04fc*/ 	.short	0x0100
        /*04fe*/ 	.byte	0x07
	.zero		1


	//   ....[65]....
        /*0500*/ 	.word	0x00000e40
        /*0504*/ 	.word	0x000000ff
        /*0508*/ 	.word	0x00000208
        /*050c*/ 	.short	0x0100
        /*050e*/ 	.byte	0x07
	.zero		1


	//   ....[66]....
        /*0510*/ 	.word	0x00000f30
        /*0514*/ 	.word	0x000000ff
        /*0518*/ 	.word	0x00000210
        /*051c*/ 	.short	0x0100
        /*051e*/ 	.byte	0x05
	.zero		1


	//   ....[67]....
        /*0520*/ 	.word	0x00000f40
        /*0524*/ 	.word	0x000000ff
        /*0528*/ 	.word	0x00000220
        /*052c*/ 	.short	0x0100
        /*052e*/ 	.byte	0x05
	.zero		1


	//   ....[68]....
        /*0530*/ 	.word	0x00000f50
        /*0534*/ 	.word	0x000000ff
        /*0538*/ 	.word	0x00000218
        /*053c*/ 	.short	0x0100
        /*053e*/ 	.byte	0x05
	.zero		1


	//   ....[69]....
        /*0540*/ 	.word	0x00000f60
        /*0544*/ 	.word	0x000000ff
        /*0548*/ 	.word	0x00000228
        /*054c*/ 	.short	0x0100
        /*054e*/ 	.byte	0x05
	.zero		1


	//   ....[70]....
        /*0550*/ 	.word	0x00001840
        /*0554*/ 	.word	0x00000003
        /*0558*/ 	.word	0x00000220
        /*055c*/ 	.short	0x010a
        /*055e*/ 	.byte	0xff
	.zero		1


	//   ....[71]....
        /*0560*/ 	.word	0x00001870
        /*0564*/ 	.word	0x00000003
        /*0568*/ 	.word	0x00000210
        /*056c*/ 	.short	0x0101
        /*056e*/ 	.byte	0xff
	.zero		1


	//   ....[72]....
        /*0570*/ 	.word	0x00001940
        /*0574*/ 	.word	0x000000ff
        /*0578*/ 	.word	0x000000c0
        /*057c*/ 	.short	0x010a
        /*057e*/ 	.byte	0x08
	.zero		1


	//   ....[73]....
        /*0580*/ 	.word	0x000019e0
        /*0584*/ 	.word	0x000000ff
        /*0588*/ 	.word	0x000000c0
        /*058c*/ 	.short	0x010a
        /*058e*/ 	.byte	0x21
	.zero		1


	//   ....[74]....
        /*0590*/ 	.word	0x00001b40
        /*0594*/ 	.word	0x000000ff
        /*0598*/ 	.word	0x000000c0
        /*059c*/ 	.short	0x010a
        /*059e*/ 	.byte	0x08
	.zero		1


	//   ....[75]....
        /*05a0*/ 	.word	0x00001c30
        /*05a4*/ 	.word	0x000000ff
        /*05a8*/ 	.word	0x000001a8
        /*05ac*/ 	.short	0x0101
        /*05ae*/ 	.byte	0x04
	.zero		1


	//   ....[76]....
        /*05b0*/ 	.word	0x00001c50
        /*05b4*/ 	.word	0x000000ff
        /*05b8*/ 	.word	0x000000c0
        /*05bc*/ 	.short	0x010a
        /*05be*/ 	.byte	0x08
	.zero		1


	//   ....[77]....
        /*05c0*/ 	.word	0x00001cd0
        /*05c4*/ 	.word	0x000000ff
        /*05c8*/ 	.word	0x000000c0
        /*05cc*/ 	.short	0x010a
        /*05ce*/ 	.byte	0x11
	.zero		1


	//   ....[78]....
        /*05d0*/ 	.word	0x00001e30
        /*05d4*/ 	.word	0x000000ff
        /*05d8*/ 	.word	0x000000c0
        /*05dc*/ 	.short	0x010a
        /*05de*/ 	.byte	0x08
	.zero		1


	//   ....[79]....
        /*05e0*/ 	.word	0x00001f50
        /*05e4*/ 	.word	0x00000002
        /*05e8*/ 	.word	0x000001b0
        /*05ec*/ 	.short	0x010a
        /*05ee*/ 	.byte	0xff
	.zero		1


	//   ....[80]....
        /*05f0*/ 	.word	0x00002010
        /*05f4*/ 	.word	0x00000002
        /*05f8*/ 	.word	0x00000000
        /*05fc*/ 	.short	0x0101
        /*05fe*/ 	.byte	0xff
	.zero		1


	//   ....[81]....
        /*0600*/ 	.word	0x00002570
        /*0604*/ 	.word	0x000000ff
        /*0608*/ 	.word	0x00000000
        /*060c*/ 	.short	0x010a
        /*060e*/ 	.byte	0x05
	.zero		1


	//   ....[82]....
        /*0610*/ 	.word	0x00002600
        /*0614*/ 	.word	0x000000ff
        /*0618*/ 	.word	0x00000000
        /*061c*/ 	.short	0x010a
        /*061e*/ 	.byte	0x05
	.zero		1


	//   ....[83]....
        /*0620*/ 	.word	0x00002690
        /*0624*/ 	.word	0x000000ff
        /*0628*/ 	.word	0x00000000
        /*062c*/ 	.short	0x010a
        /*062e*/ 	.byte	0x05
	.zero		1


	//   ....[84]....
        /*0630*/ 	.word	0x00002720
        /*0634*/ 	.word	0x000000ff
        /*0638*/ 	.word	0x00000000
        /*063c*/ 	.short	0x010a
        /*063e*/ 	.byte	0x05
	.zero		1


	//   ....[85]....
        /*0640*/ 	.word	0x000027b0
        /*0644*/ 	.word	0x000000ff
        /*0648*/ 	.word	0x00000000
        /*064c*/ 	.short	0x010a
        /*064e*/ 	.byte	0x05
	.zero		1


	//   ....[86]....
        /*0650*/ 	.word	0x00002840
        /*0654*/ 	.word	0x000000ff
        /*0658*/ 	.word	0x00000000
        /*065c*/ 	.short	0x010a
        /*065e*/ 	.byte	0x05
	.zero		1


	//   ....[87]....
        /*0660*/ 	.word	0x000028d0
        /*0664*/ 	.word	0x000000ff
        /*0668*/ 	.word	0x00000000
        /*066c*/ 	.short	0x010a
        /*066e*/ 	.byte	0x05
	.zero		1


	//   ....[88]....
        /*0670*/ 	.word	0x00002960
        /*0674*/ 	.word	0x000000ff
        /*0678*/ 	.word	0x00000000
        /*067c*/ 	.short	0x010a
        /*067e*/ 	.byte	0x05
	.zero		1


	//   ....[89]....
        /*0680*/ 	.word	0x000029f0
        /*0684*/ 	.word	0x000000ff
        /*0688*/ 	.word	0x00000000
        /*068c*/ 	.short	0x010a
        /*068e*/ 	.byte	0x05
	.zero		1


	//   ....[90]....
        /*0690*/ 	.word	0x00002a80
        /*0694*/ 	.word	0x000000ff
        /*0698*/ 	.word	0x00000000
        /*069c*/ 	.short	0x010a
        /*069e*/ 	.byte	0x05
	.zero		1


	//   ....[91]....
        /*06a0*/ 	.word	0x00002b10
        /*06a4*/ 	.word	0x000000ff
        /*06a8*/ 	.word	0x00000000
        /*06ac*/ 	.short	0x010a
        /*06ae*/ 	.byte	0x05
	.zero		1


	//   ....[92]....
        /*06b0*/ 	.word	0x00002ba0
        /*06b4*/ 	.word	0x000000ff
        /*06b8*/ 	.word	0x00000000
        /*06bc*/ 	.short	0x010a
        /*06be*/ 	.byte	0x05
	.zero		1


	//   ....[93]....
        /*06c0*/ 	.word	0x00002c30
        /*06c4*/ 	.word	0x000000ff
        /*06c8*/ 	.word	0x00000000
        /*06cc*/ 	.short	0x010a
        /*06ce*/ 	.byte	0x05
	.zero		1


	//   ....[94]....
        /*06d0*/ 	.word	0x00002cc0
        /*06d4*/ 	.word	0x000000ff
        /*06d8*/ 	.word	0x00000000
        /*06dc*/ 	.short	0x010a
        /*06de*/ 	.byte	0x05
	.zero		1


	//   ....[95]....
        /*06e0*/ 	.word	0x00002d50
        /*06e4*/ 	.word	0x000000ff
        /*06e8*/ 	.word	0x00000000
        /*06ec*/ 	.short	0x010a
        /*06ee*/ 	.byte	0x05
	.zero		1


	//   ....[96]....
        /*06f0*/ 	.word	0x00002de0
        /*06f4*/ 	.word	0x000000ff
        /*06f8*/ 	.word	0x00000000
        /*06fc*/ 	.short	0x010a
        /*06fe*/ 	.byte	0x05
	.zero		1


	//   ....[97]....
        /*0700*/ 	.word	0x00002e70
        /*0704*/ 	.word	0x000000ff
        /*0708*/ 	.word	0x00000000
        /*070c*/ 	.short	0x010a
        /*070e*/ 	.byte	0x05
	.zero		1


	//   ....[98]....
        /*0710*/ 	.word	0x00002f00
        /*0714*/ 	.word	0x000000ff
        /*0718*/ 	.word	0x00000000
        /*071c*/ 	.short	0x010a
        /*071e*/ 	.byte	0x05
	.zero		1


	//   ....[99]....
        /*0720*/ 	.word	0x00002f90
        /*0724*/ 	.word	0x000000ff
        /*0728*/ 	.word	0x00000000
        /*072c*/ 	.short	0x010a
        /*072e*/ 	.byte	0x05
	.zero		1


	//   ....[100]....
        /*0730*/ 	.word	0x00003020
        /*0734*/ 	.word	0x000000ff
        /*0738*/ 	.word	0x00000000
        /*073c*/ 	.short	0x010a
        /*073e*/ 	.byte	0x05
	.zero		1


	//   ....[101]....
        /*0740*/ 	.word	0x000030b0
        /*0744*/ 	.word	0x000000ff
        /*0748*/ 	.word	0x00000000
        /*074c*/ 	.short	0x010a
        /*074e*/ 	.byte	0x05
	.zero		1


	//   ....[102]....
        /*0750*/ 	.word	0x00003140
        /*0754*/ 	.word	0x000000ff
        /*0758*/ 	.word	0x00000000
        /*075c*/ 	.short	0x010a
        /*075e*/ 	.byte	0x05
	.zero		1


	//   ....[103]....
        /*0760*/ 	.word	0x000031d0
        /*0764*/ 	.word	0x000000ff
        /*0768*/ 	.word	0x00000000
        /*076c*/ 	.short	0x010a
        /*076e*/ 	.byte	0x05
	.zero		1


	//   ....[104]....
        /*0770*/ 	.word	0x00003270
        /*0774*/ 	.word	0x00000000
        /*0778*/ 	.word	0x00000000
        /*077c*/ 	.short	0x010a
        /*077e*/ 	.byte	0xff
	.zero		1


	//   ....[105]....
        /*0780*/ 	.word	0x00003390
        /*0784*/ 	.word	0x00000000
        /*0788*/ 	.word	0x00000210
        /*078c*/ 	.short	0x010a
        /*078e*/ 	.byte	0xff
	.zero		1


	//   ....[106]....
        /*0790*/ 	.word	0x000033f0
        /*0794*/ 	.word	0x00000004
        /*0798*/ 	.word	0x00000000
        /*079c*/ 	.short	0x0101
        /*079e*/ 	.byte	0xff
	.zero		1


	//   ....[107]....
        /*07a0*/ 	.word	0x00003410
        /*07a4*/ 	.word	0x000000ff
        /*07a8*/ 	.word	0x000001c0
        /*07ac*/ 	.short	0x010a
        /*07ae*/ 	.byte	0x05
	.zero		1


	//   ....[108]....
        /*07b0*/ 	.word	0x00003530
        /*07b4*/ 	.word	0x00000000
        /*07b8*/ 	.word	0x000001b0
        /*07bc*/ 	.short	0x010a
        /*07be*/ 	.byte	0xff
	.zero		1


	//   ....[109]....
        /*07c0*/ 	.word	0x00003640
        /*07c4*/ 	.word	0x00000000
        /*07c8*/ 	.word	0x00000000
        /*07cc*/ 	.short	0x0101
        /*07ce*/ 	.byte	0xff
	.zero		1


	//   ....[110]....
        /*07d0*/ 	.word	0x000036d0
        /*07d4*/ 	.word	0x000000ff
        /*07d8*/ 	.word	0x000001c0
        /*07dc*/ 	.short	0x0106
        /*07de*/ 	.byte	0x05
	.zero		1


	//   ....[111]....
        /*07e0*/ 	.word	0x000036f0
        /*07e4*/ 	.word	0x000000ff
        /*07e8*/ 	.word	0x000001c0
        /*07ec*/ 	.short	0x010a
        /*07ee*/ 	.byte	0x05
	.zero		1


	//   ....[112]....
        /*07f0*/ 	.word	0x00003780
        /*07f4*/ 	.word	0x000000ff
        /*07f8*/ 	.word	0x000001c0
        /*07fc*/ 	.short	0x0106
        /*07fe*/ 	.byte	0x04
	.zero		1


	//   ....[113]....
        /*0800*/ 	.word	0x000037c0
        /*0804*/ 	.word	0x00000000
        /*0808*/ 	.word	0x000001c0
        /*080c*/ 	.short	0x010a
        /*080e*/ 	.byte	0xff
	.zero		1


	//   ....[114]....
        /*0810*/ 	.word	0x00003c90
        /*0814*/ 	.word	0x00000000
        /*0818*/ 	.word	0x000001b0
        /*081c*/ 	.short	0x010a
        /*081e*/ 	.byte	0xff
	.zero		1


	//   ....[115]....
        /*0820*/ 	.word	0x00003d90
        /*0824*/ 	.word	0x00000003
        /*0828*/ 	.word	0x00000000
        /*082c*/ 	.short	0x0101
        /*082e*/ 	.byte	0xff
	.zero		1


	//   ....[116]....
        /*0830*/ 	.word	0x00003da0
        /*0834*/ 	.word	0x000000ff
        /*0838*/ 	.word	0x00000000
        /*083c*/ 	.short	0x010a
        /*083e*/ 	.byte	0x04
	.zero		1


	//   ....[117]....
        /*0840*/ 	.word	0x00003dc0
        /*0844*/ 	.word	0x000000ff
        /*0848*/ 	.word	0x000001f0
        /*084c*/ 	.short	0x010a
        /*084e*/ 	.byte	0x09
	.zero		1


	//   ....[118]....
        /*0850*/ 	.word	0x00003ea0
        /*0854*/ 	.word	0x000000ff
        /*0858*/ 	.word	0x00000000
        /*085c*/ 	.short	0x010a
        /*085e*/ 	.byte	0x07
	.zero		1


	//   ....[119]....
        /*0860*/ 	.word	0x00003fa0
        /*0864*/ 	.word	0x000000ff
        /*0868*/ 	.word	0x00000000
        /*086c*/ 	.short	0x010a
        /*086e*/ 	.byte	0x04
	.zero		1


	//   ....[120]....
        /*0870*/ 	.word	0x00004190
        /*0874*/ 	.word	0x000000ff
        /*0878*/ 	.word	0x00000000
        /*087c*/ 	.short	0x010a
        /*087e*/ 	.byte	0x05
	.zero		1


	//   ....[121]....
        /*0880*/ 	.word	0x00004220
        /*0884*/ 	.word	0x000000ff
        /*0888*/ 	.word	0x00000000
        /*088c*/ 	.short	0x010a
        /*088e*/ 	.byte	0x05
	.zero		1


	//   ....[122]....
        /*0890*/ 	.word	0x000042b0
        /*0894*/ 	.word	0x000000ff
        /*0898*/ 	.word	0x00000000
        /*089c*/ 	.short	0x010a
        /*089e*/ 	.byte	0x05
	.zero		1


	//   ....[123]....
        /*08a0*/ 	.word	0x00004340
        /*08a4*/ 	.word	0x000000ff
        /*08a8*/ 	.word	0x00000000
        /*08ac*/ 	.short	0x010a
        /*08ae*/ 	.byte	0x07
	.zero		1


	//   ....[124]....
        /*08b0*/ 	.word	0x000047a0
        /*08b4*/ 	.word	0x00000000
        /*08b8*/ 	.word	0x000001b0
        /*08bc*/ 	.short	0x010a
        /*08be*/ 	.byte	0xff
	.zero		1


	//   ....[125]....
        /*08c0*/ 	.word	0x00004860
        /*08c4*/ 	.word	0x00000000
        /*08c8*/ 	.word	0x00000000
        /*08cc*/ 	.short	0x0101
        /*08ce*/ 	.byte	0xff
	.zero		1


	//   ....[126]....
        /*08d0*/ 	.word	0x00004b80
        /*08d4*/ 	.word	0x000000ff
        /*08d8*/ 	.word	0x000001a8
        /*08dc*/ 	.short	0x010a
        /*08de*/ 	.byte	0x07
	.zero		1


	//   ....[127]....
        /*08e0*/ 	.word	0x00004d70
        /*08e4*/ 	.word	0x000000ff
        /*08e8*/ 	.word	0x00000190
        /*08ec*/ 	.short	0x010a
        /*08ee*/ 	.byte	0x07
	.zero		1


	//   ....[128]....
        /*08f0*/ 	.word	0x00004f40
        /*08f4*/ 	.word	0x000000ff
        /*08f8*/ 	.word	0x00000180
        /*08fc*/ 	.short	0x010b
        /*08fe*/ 	.byte	0x07
	.zero		1


	//   ....[129]....
        /*0900*/ 	.word	0x00004fb0
        /*0904*/ 	.word	0x000000ff
        /*0908*/ 	.word	0x00000000
        /*090c*/ 	.short	0x0101
        /*090e*/ 	.byte	0x08
	.zero		1


	//   ....[130]....
        /*0910*/ 	.word	0x00004fe0
        /*0914*/ 	.word	0x000000ff
        /*0918*/ 	.word	0x00000198
        /*091c*/ 	.short	0x010a
        /*091e*/ 	.byte	0x07
	.zero		1


	//   ....[131]....
        /*0920*/ 	.word	0x000051f0
        /*0924*/ 	.word	0x000000ff
        /*0928*/ 	.word	0x00000188
        /*092c*/ 	.short	0x010b
        /*092e*/ 	.byte	0x07
	.zero		1


	//   ....[132]....
        /*0930*/ 	.word	0x00005210
        /*0934*/ 	.word	0x000000ff
        /*0938*/ 	.word	0x00000000
        /*093c*/ 	.short	0x0101
        /*093e*/ 	.byte	0x0d
	.zero		1


	//   ....[133]....
        /*0940*/ 	.word	0x00005240
        /*0944*/ 	.word	0x000000ff
        /*0948*/ 	.word	0x00000190
        /*094c*/ 	.short	0x010a
        /*094e*/ 	.byte	0x07
	.zero		1


	//   ....[134]....
        /*0950*/ 	.word	0x00005280
        /*0954*/ 	.word	0x00000000
        /*0958*/ 	.word	0x00000198
        /*095c*/ 	.short	0x010a
        /*095e*/ 	.byte	0xff
	.zero		1


	//   ....[135]....
        /*0960*/ 	.word	0x000055c0
        /*0964*/ 	.word	0x00000000
        /*0968*/ 	.word	0x000001b0
        /*096c*/ 	.short	0x010a
        /*096e*/ 	.byte	0xff
	.zero		1


	//   ....[136]....
        /*0970*/ 	.word	0x000056d0
        /*0974*/ 	.word	0x00000000
        /*0978*/ 	.word	0x00000000
        /*097c*/ 	.short	0x0101
        /*097e*/ 	.byte	0xff
	.zero		1


	//   ....[137]....
        /*0980*/ 	.word	0x00006130
        /*0984*/ 	.word	0x00000003
        /*0988*/ 	.word	0x00000180
        /*098c*/ 	.short	0x010a
        /*098e*/ 	.byte	0xff
	.zero		1


	//   ....[138]....
        /*0990*/ 	.word	0x00006170
        /*0994*/ 	.word	0x00000074
        /*0998*/ 	.word	0x000001d0
        /*099c*/ 	.short	0x010a
        /*099e*/ 	.byte	0xff
	.zero		1


	//   ....[139]....
        /*09a0*/ 	.word	0x000062b0
        /*09a4*/ 	.word	0x00000003
        /*09a8*/ 	.word	0x00000180
        /*09ac*/ 	.short	0x010a
        /*09ae*/ 	.byte	0xff
	.zero		1


	//   ....[140]....
        /*09b0*/ 	.word	0x000063f0
        /*09b4*/ 	.word	0x00000000
        /*09b8*/ 	.word	0x00000000
        /*09bc*/ 	.short	0x0101
        /*09be*/ 	.byte	0xff
	.zero		1


	//   ....[141]....
        /*09c0*/ 	.word	0x00006470
        /*09c4*/ 	.word	0x00000074
        /*09c8*/ 	.word	0x000001d0
        /*09cc*/ 	.short	0x010a
        /*09ce*/ 	.byte	0xff
	.zero		1


	//   ....[142]....
        /*09d0*/ 	.word	0x00007800
        /*09d4*/ 	.word	0x0000007d
        /*09d8*/ 	.word	0x00000180
        /*09dc*/ 	.short	0x010a
        /*09de*/ 	.byte	0xff
	.zero		1


	//   ....[143]....
        /*09e0*/ 	.word	0x000078d0
        /*09e4*/ 	.word	0x0000007d
        /*09e8*/ 	.word	0x00000180
        /*09ec*/ 	.short	0x010a
        /*09ee*/ 	.byte	0xff
	.zero		1


	//   ....[144]....
        /*09f0*/ 	.word	0x00007a10
        /*09f4*/ 	.word	0x00000000
        /*09f8*/ 	.word	0x00000000
        /*09fc*/ 	.short	0x0101
        /*09fe*/ 	.byte	0xff
	.zero		1


	//   ....[145]....
        /*0a00*/ 	.word	0x00007e50
        /*0a04*/ 	.word	0x000000ff
        /*0a08*/ 	.word	0x00000000
        /*0a0c*/ 	.short	0x0101
        /*0a0e*/ 	.byte	0x05
	.zero		1


	//   ....[146]....
        /*0a10*/ 	.word	0x00008f90
        /*0a14*/ 	.word	0x00000003
        /*0a18*/ 	.word	0x00000220
        /*0a1c*/ 	.short	0x010a
        /*0a1e*/ 	.byte	0xff
	.zero		1


	//   ....[147]....
        /*0a20*/ 	.word	0x00008ff0
        /*0a24*/ 	.word	0x00000002
        /*0a28*/ 	.word	0x000000c0
        /*0a2c*/ 	.short	0x010a
        /*0a2e*/ 	.byte	0xff
	.zero		1


	//   ....[148]....
        /*0a30*/ 	.word	0x00009050
        /*0a34*/ 	.word	0x00000002
        /*0a38*/ 	.word	0x000000c0
        /*0a3c*/ 	.short	0x010a
        /*0a3e*/ 	.byte	0xff
	.zero		1


	//   ....[149]....
        /*0a40*/ 	.word	0x000090a0
        /*0a44*/ 	.word	0x00000002
        /*0a48*/ 	.word	0x000001b0
        /*0a4c*/ 	.short	0x010a
        /*0a4e*/ 	.byte	0xff
	.zero		1


	//   ....[150]....
        /*0a50*/ 	.word	0x00009100
        /*0a54*/ 	.word	0x00000000
        /*0a58*/ 	.word	0x00000000
        /*0a5c*/ 	.short	0x010a
        /*0a5e*/ 	.byte	0xff
	.zero		1


	//   ....[151]....
        /*0a60*/ 	.word	0x00009160
        /*0a64*/ 	.word	0x00000000
        /*0a68*/ 	.word	0x00000000
        /*0a6c*/ 	.short	0x010a
        /*0a6e*/ 	.byte	0xff
	.zero		1


	//   ....[152]....
        /*0a70*/ 	.word	0x000091c0
        /*0a74*/ 	.word	0x00000000
        /*0a78*/ 	.word	0x00000000
        /*0a7c*/ 	.short	0x010a
        /*0a7e*/ 	.byte	0xff
	.zero		1


	//   ....[153]....
        /*0a80*/ 	.word	0x00009220
        /*0a84*/ 	.word	0x00000000
        /*0a88*/ 	.word	0x00000000
        /*0a8c*/ 	.short	0x010a
        /*0a8e*/ 	.byte	0xff
	.zero		1


	//   ....[154]....
        /*0a90*/ 	.word	0x00009280
        /*0a94*/ 	.word	0x00000000
        /*0a98*/ 	.word	0x00000000
        /*0a9c*/ 	.short	0x010a
        /*0a9e*/ 	.byte	0xff
	.zero		1


	//   ....[155]....
        /*0aa0*/ 	.word	0x000092e0
        /*0aa4*/ 	.word	0x00000000
        /*0aa8*/ 	.word	0x00000000
        /*0aac*/ 	.short	0x010a
        /*0aae*/ 	.byte	0xff
	.zero		1


	//   ....[156]....
        /*0ab0*/ 	.word	0x00009340
        /*0ab4*/ 	.word	0x00000000
        /*0ab8*/ 	.word	0x00000000
        /*0abc*/ 	.short	0x010a
        /*0abe*/ 	.byte	0xff
	.zero		1


	//   ....[157]....
        /*0ac0*/ 	.word	0x000093a0
        /*0ac4*/ 	.word	0x00000000
        /*0ac8*/ 	.word	0x00000000
        /*0acc*/ 	.short	0x010a
        /*0ace*/ 	.byte	0xff
	.zero		1


	//   ....[158]....
        /*0ad0*/ 	.word	0x00009400
        /*0ad4*/ 	.word	0x00000000
        /*0ad8*/ 	.word	0x00000000
        /*0adc*/ 	.short	0x010a
        /*0ade*/ 	.byte	0xff
	.zero		1


	//   ....[159]....
        /*0ae0*/ 	.word	0x00009460
        /*0ae4*/ 	.word	0x00000000
        /*0ae8*/ 	.word	0x00000000
        /*0aec*/ 	.short	0x010a
        /*0aee*/ 	.byte	0xff
	.zero		1


	//   ....[160]....
        /*0af0*/ 	.word	0x000094c0
        /*0af4*/ 	.word	0x00000000
        /*0af8*/ 	.word	0x00000000
        /*0afc*/ 	.short	0x010a
        /*0afe*/ 	.byte	0xff
	.zero		1


	//   ....[161]....
        /*0b00*/ 	.word	0x00009520
        /*0b04*/ 	.word	0x00000000
        /*0b08*/ 	.word	0x00000000
        /*0b0c*/ 	.short	0x010a
        /*0b0e*/ 	.byte	0xff
	.zero		1


	//   ....[162]....
        /*0b10*/ 	.word	0x00009580
        /*0b14*/ 	.word	0x00000000
        /*0b18*/ 	.word	0x00000000
        /*0b1c*/ 	.short	0x010a
        /*0b1e*/ 	.byte	0xff
	.zero		1


	//   ....[163]....
        /*0b20*/ 	.word	0x000095e0
        /*0b24*/ 	.word	0x00000000
        /*0b28*/ 	.word	0x00000000
        /*0b2c*/ 	.short	0x010a
        /*0b2e*/ 	.byte	0xff
	.zero		1


	//   ....[164]....
        /*0b30*/ 	.word	0x00009640
        /*0b34*/ 	.word	0x00000000
        /*0b38*/ 	.word	0x00000000
        /*0b3c*/ 	.short	0x010a
        /*0b3e*/ 	.byte	0xff
	.zero		1


	//   ....[165]....
        /*0b40*/ 	.word	0x000096a0
        /*0b44*/ 	.word	0x00000000
        /*0b48*/ 	.word	0x00000000
        /*0b4c*/ 	.short	0x010a
        /*0b4e*/ 	.byte	0xff
	.zero		1


	//   ....[166]....
        /*0b50*/ 	.word	0x00009700
        /*0b54*/ 	.word	0x00000000
        /*0b58*/ 	.word	0x00000000
        /*0b5c*/ 	.short	0x010a
        /*0b5e*/ 	.byte	0xff
	.zero		1


	//   ....[167]....
        /*0b60*/ 	.word	0x00009760
        /*0b64*/ 	.word	0x00000000
        /*0b68*/ 	.word	0x00000000
        /*0b6c*/ 	.short	0x010a
        /*0b6e*/ 	.byte	0xff
	.zero		1


	//   ....[168]....
        /*0b70*/ 	.word	0x000097c0
        /*0b74*/ 	.word	0x00000000
        /*0b78*/ 	.word	0x00000000
        /*0b7c*/ 	.short	0x010a
        /*0b7e*/ 	.byte	0xff
	.zero		1


	//   ....[169]....
        /*0b80*/ 	.word	0x00009820
        /*0b84*/ 	.word	0x00000000
        /*0b88*/ 	.word	0x00000000
        /*0b8c*/ 	.short	0x010a
        /*0b8e*/ 	.byte	0xff
	.zero		1


	//   ....[170]....
        /*0b90*/ 	.word	0x00009880
        /*0b94*/ 	.word	0x00000000
        /*0b98*/ 	.word	0x00000000
        /*0b9c*/ 	.short	0x010a
        /*0b9e*/ 	.byte	0xff
	.zero		1


	//   ....[171]....
        /*0ba0*/ 	.word	0x000098e0
        /*0ba4*/ 	.word	0x00000000
        /*0ba8*/ 	.word	0x00000000
        /*0bac*/ 	.short	0x010a
        /*0bae*/ 	.byte	0xff
	.zero		1


	//   ....[172]....
        /*0bb0*/ 	.word	0x00009940
        /*0bb4*/ 	.word	0x00000000
        /*0bb8*/ 	.word	0x00000000
        /*0bbc*/ 	.short	0x010a
        /*0bbe*/ 	.byte	0xff
	.zero		1


	//   ....[173]....
        /*0bc0*/ 	.word	0x00009990
        /*0bc4*/ 	.word	0x00000000
        /*0bc8*/ 	.word	0x00000210
        /*0bcc*/ 	.short	0x010a
        /*0bce*/ 	.byte	0xff
	.zero		1


	//   ....[174]....
        /*0bd0*/ 	.word	0x000099f0
        /*0bd4*/ 	.word	0x00000000
        /*0bd8*/ 	.word	0x000001c0
        /*0bdc*/ 	.short	0x010a
        /*0bde*/ 	.byte	0xff
	.zero		1


	//   ....[175]....
        /*0be0*/ 	.word	0x00009a40
        /*0be4*/ 	.word	0x00000000
        /*0be8*/ 	.word	0x000001b0
        /*0bec*/ 	.short	0x010a
        /*0bee*/ 	.byte	0xff
	.zero		1


	//   ....[176]....
        /*0bf0*/ 	.word	0x00009aa0
        /*0bf4*/ 	.word	0x00000000
        /*0bf8*/ 	.word	0x000001c0
        /*0bfc*/ 	.short	0x010a
        /*0bfe*/ 	.byte	0xff
	.zero		1


	//   ....[177]....
        /*0c00*/ 	.word	0x00009af0
        /*0c04*/ 	.word	0x00000000
        /*0c08*/ 	.word	0x000001b0
        /*0c0c*/ 	.short	0x010a
        /*0c0e*/ 	.byte	0xff
	.zero		1


	//   ....[178]....
        /*0c10*/ 	.word	0x00009b50
        /*0c14*/ 	.word	0x00000003
        /*0c18*/ 	.word	0x000001f0
        /*0c1c*/ 	.short	0x010a
        /*0c1e*/ 	.byte	0xff
	.zero		1


	//   ....[179]....
        /*0c20*/ 	.word	0x00009bb0
        /*0c24*/ 	.word	0x00000000
        /*0c28*/ 	.word	0x00000000
        /*0c2c*/ 	.short	0x010a
        /*0c2e*/ 	.byte	0xff
	.zero		1


	//   ....[180]....
        /*0c30*/ 	.word	0x00009c10
        /*0c34*/ 	.word	0x00000000
        /*0c38*/ 	.word	0x00000000
        /*0c3c*/ 	.short	0x010a
        /*0c3e*/ 	.byte	0xff
	.zero		1


	//   ....[181]....
        /*0c40*/ 	.word	0x00009c70
        /*0c44*/ 	.word	0x00000000
        /*0c48*/ 	.word	0x00000000
        /*0c4c*/ 	.short	0x010a
        /*0c4e*/ 	.byte	0xff
	.zero		1


	//   ....[182]....
        /*0c50*/ 	.word	0x00009cd0
        /*0c54*/ 	.word	0x00000000
        /*0c58*/ 	.word	0x00000000
        /*0c5c*/ 	.short	0x010a
        /*0c5e*/ 	.byte	0xff
	.zero		1


	//   ....[183]....
        /*0c60*/ 	.word	0x00009d30
        /*0c64*/ 	.word	0x00000000
        /*0c68*/ 	.word	0x00000000
        /*0c6c*/ 	.short	0x010a
        /*0c6e*/ 	.byte	0xff
	.zero		1


	//   ....[184]....
        /*0c70*/ 	.word	0x00009d80
        /*0c74*/ 	.word	0x00000000
        /*0c78*/ 	.word	0x000001b0
        /*0c7c*/ 	.short	0x010a
        /*0c7e*/ 	.byte	0xff
	.zero		1


	//   ....[185]....
        /*0c80*/ 	.word	0x00009de0
        /*0c84*/ 	.word	0x00000000
        /*0c88*/ 	.word	0x000001a8
        /*0c8c*/ 	.short	0x010a
        /*0c8e*/ 	.byte	0xff
	.zero		1


	//   ....[186]....
        /*0c90*/ 	.word	0x00009e40
        /*0c94*/ 	.word	0x00000003
        /*0c98*/ 	.word	0x00000190
        /*0c9c*/ 	.short	0x010a
        /*0c9e*/ 	.byte	0xff
	.zero		1


	//   ....[187]....
        /*0ca0*/ 	.word	0x00009ea0
        /*0ca4*/ 	.word	0x00000003
        /*0ca8*/ 	.word	0x00000198
        /*0cac*/ 	.short	0x010a
        /*0cae*/ 	.byte	0xff
	.zero		1


	//   ....[188]....
        /*0cb0*/ 	.word	0x00009f00
        /*0cb4*/ 	.word	0x00000000
        /*0cb8*/ 	.word	0x00000190
        /*0cbc*/ 	.short	0x010a
        /*0cbe*/ 	.byte	0xff
	.zero		1


	//   ....[189]....
        /*0cc0*/ 	.word	0x00009f50
        /*0cc4*/ 	.word	0x00000000
        /*0cc8*/ 	.word	0x000001b0
        /*0ccc*/ 	.short	0x010a
        /*0cce*/ 	.byte	0xff
	.zero		1


	//   ....[190]....
        /*0cd0*/ 	.word	0x00009fa0
        /*0cd4*/ 	.word	0x00000003
        /*0cd8*/ 	.word	0x00000180
        /*0cdc*/ 	.short	0x010a
        /*0cde*/ 	.byte	0xff
	.zero		1


	//   ....[191]....
        /*0ce0*/ 	.word	0x00009ff0
        /*0ce4*/ 	.word	0x00000074
        /*0ce8*/ 	.word	0x000001d0
        /*0cec*/ 	.short	0x010a
        /*0cee*/ 	.byte	0xff
	.zero		1


	//   ....[192]....
        /*0cf0*/ 	.word	0x0000a040
        /*0cf4*/ 	.word	0x0000007d
        /*0cf8*/ 	.word	0x00000180
        /*0cfc*/ 	.short	0x010a
        /*0cfe*/ 	.byte	0xff
	.zero		1


	//----- nvinfo : EIATTR_NUM_MBARRIERS
	.align		4
.L_47:
        /*0d00*/ 	.byte	0x03, 0x38
        /*0d02*/ 	.short	0x0046


	//----- nvinfo : EIATTR_EXIT_INSTR_OFFSETS
	.align		4
        /*0d04*/ 	.byte	0x04, 0x1c
        /*0d06*/ 	.short	(.L_49 - .L_48)


	//   ....[0]....
.L_48:
        /*0d08*/ 	.word	0x000032a0


	//   ....[1]....
        /*0d0c*/ 	.word	0x00003790


	//   ....[2]....
        /*0d10*/ 	.word	0x000037f0


	//   ....[3]....
        /*0d14*/ 	.word	0x000045a0


	//   ....[4]....
        /*0d18*/ 	.word	0x000052b0


	//   ....[5]....
        /*0d1c*/ 	.word	0x000052f0


	//   ....[6]....
        /*0d20*/ 	.word	0x00008f80


	//----- nvinfo : EIATTR_MAX_THREADS
	.align		4
.L_49:
        /*0d24*/ 	.byte	0x04, 0x05
        /*0d26*/ 	.short	(.L_51 - .L_50)
.L_50:
        /*0d28*/ 	.word	0x00000100
        /*0d2c*/ 	.word	0x00000001
        /*0d30*/ 	.word	0x00000001


	//----- nvinfo : EIATTR_CRS_STACK_SIZE
	.align		4
.L_51:
        /*0d34*/ 	.byte	0x04, 0x1e
        /*0d36*/ 	.short	(.L_53 - .L_52)
.L_52:
        /*0d38*/ 	.word	0x00000000


	//----- nvinfo : EIATTR_CBANK_PARAM_SIZE
	.align		4
.L_53:
        /*0d3c*/ 	.byte	0x03, 0x19
        /*0d3e*/ 	.short	0x0800


	//----- nvinfo : EIATTR_PARAM_CBANK
	.align		4
        /*0d40*/ 	.byte	0x04, 0x0a
        /*0d42*/ 	.short	(.L_55 - .L_54)
	.align		4
.L_54:
        /*0d44*/ 	.word	index@(.nv.constant0._ZN7cutlass13device_kernelINS_4gemm6kernel13GemmUniversalIN4cute5tupleIJiiiiEEENS1_10collective13CollectiveMmaINS1_35MainloopSm100TmaUmmaWarpSpecializedILi24ELi2ELi4ENS5_IJNS4_1CILi1EEESB_SB_EEEEENS5_IJNSA_ILi128EEESE_NSA_ILi32EEEEEEaNS5_IJSB_llEEEaNS5_IJlSB_lEEENS4_8TiledMMAINS4_8MMA_AtomIJNS4_15SM100_MMA_S8_SSIaaiLi128ELi128ELNS4_4UMMA5MajorE1ELSN_0ELNSM_8SaturateE0EEEEEENS4_6LayoutISC_NS5_IJNSA_ILi0EEESS_SS_EEEEENS5_IJNS4_10UnderscoreESV_SV_EEEEENS4_13SM90_TMA_LOADENS4_14ComposedLayoutINS4_7SwizzleILi3ELi4ELi3EEENS4_18smem_ptr_flag_bitsILi8EEENSR_INS5_IJSE_NSA_ILi8EEEEEENS5_IJSB_SE_EEEEEEEvNS4_8identityESY_NSZ_INS10_ILi1ELi4ELi3EEES13_NSR_INS5_IJS14_SF_EEENS5_IJSF_SB_EEEEEEEvS19_EENS_8epilogue10collective18CollectiveEpilogueINS1G_23Sm100TmaWarpSpecializedILi2ELi2ELi64ELb0ELb0EEEJSG_NS5_IJNSR_ISE_SB_EENSR_INSA_ILi64EEESB_EEEEEaSI_aSI_NS1G_6fusion15FusionCallbacksIS1K_NS1P_17LinearCombinationIaiaiLNS_15FloatRoundStyleE2EEESG_S1O_JEEENS4_5SM1004TMEM4LOAD26SM100_TMEM_LOAD_32dp32b64xESY_NSZ_INS10_ILi2ELi4ELi3EEES13_NSR_INS5_IJS14_S1M_EEENS5_IJS1M_SB_EEEEEEENS4_39AutoVectorizingCopyWithAssumedAlignmentILi128EEENS4_14SM90_TMA_STOREES23_S25_S25_EEEvvEEEEvNT_6ParamsE)
        /*0d48*/ 	.short	0x0380
        /*0d4a*/ 	.short	0x0800


	//----- nvinfo : EIATTR_SW_WAR
	.align		4
.L_55:
        /*0d4c*/ 	.byte	0x04, 0x36
        /*0d4e*/ 	.short	(.L_57 - .L_56)
.L_56:
        /*0d50*/ 	.word	0x00000008
.L_57:


//--------------------- .nv.callgraph             --------------------------
	.section	.nv.callgraph,"",@"SHT_CUDA_CALLGRAPH"
	.align	4
	.sectionentsize	8
	.align		4
        /*0000*/ 	.word	0x00000000
	.align		4
        /*0004*/ 	.word	0xffffffff
	.align		4
        /*0008*/ 	.word	index@(_ZN7cutlass13device_kernelINS_4gemm6kernel13GemmUniversalIN4cute5tupleIJiiiiEEENS1_10collective13CollectiveMmaINS1_35MainloopSm100TmaUmmaWarpSpecializedILi24ELi2ELi4ENS5_IJNS4_1CILi1EEESB_SB_EEEEENS5_IJNSA_ILi128EEESE_NSA_ILi32EEEEEEaNS5_IJSB_llEEEaNS5_IJlSB_lEEENS4_8TiledMMAINS4_8MMA_AtomIJNS4_15SM100_MMA_S8_SSIaaiLi128ELi128ELNS4_4UMMA5MajorE1ELSN_0ELNSM_8SaturateE0EEEEEENS4_6LayoutISC_NS5_IJNSA_ILi0EEESS_SS_EEEEENS5_IJNS4_10UnderscoreESV_SV_EEEEENS4_13SM90_TMA_LOADENS4_14ComposedLayoutINS4_7SwizzleILi3ELi4ELi3EEENS4_18smem_ptr_flag_bitsILi8EEENSR_INS5_IJSE_NSA_ILi8EEEEEENS5_IJSB_SE_EEEEEEEvNS4_8identityESY_NSZ_INS10_ILi1ELi4ELi3EEES13_NSR_INS5_IJS14_SF_EEENS5_IJSF_SB_EEEEEEEvS19_EENS_8epilogue10collective18CollectiveEpilogueINS1G_23Sm100TmaWarpSpecializedILi2ELi2ELi64ELb0ELb0EEEJSG_NS5_IJNSR_ISE_SB_EENSR_INSA_ILi64EEESB_EEEEEaSI_aSI_NS1G_6fusion15FusionCallbacksIS1K_NS1P_17LinearCombinationIaiaiLNS_15FloatRoundStyleE2EEESG_S1O_JEEENS4_5SM1004TMEM4LOAD26SM100_TMEM_LOAD_32dp32b64xESY_NSZ_INS10_ILi2ELi4ELi3EEES13_NSR_INS5_IJS14_S1M_EEENS5_IJS1M_SB_EEEEEEENS4_39AutoVectorizingCopyWithAssumedAlignmentILi128EEENS4_14SM90_TMA_STOREES23_S25_S25_EEEvvEEEEvNT_6ParamsE)
	.align		4
        /*000c*/ 	.word	index@(__assertfail)
	.align		4
        /*0010*/ 	.word	0x00000000
	.align		4
        /*0014*/ 	.word	0xfffffffe
	.align		4
        /*0018*/ 	.word	0x00000000
	.align		4
        /*001c*/ 	.word	0xfffffffd
	.align		4
        /*0020*/ 	.word	0x00000000
	.align		4
        /*0024*/ 	.word	0xfffffffc


//--------------------- .nv.constant4             --------------------------
	.section	.nv.constant4,"a",@progbits
	.align	8
	.align		8
.nv.constant4:
        /*0000*/ 	.dword	__assertfail
	.align		8
        /*0008*/ 	.dword	__unnamed_1
	.align		8
        /*0010*/ 	.dword	__unnamed_2
	.align		8
        /*0018*/ 	.dword	_ZN40_INTERNAL_6846a273_4_k_cu_c35280c3_340574cuda3std3__45__cpo5beginE
	.align		8
        /*0020*/ 	.dword	_ZN40_INTERNAL_6846a273_4_k_cu_c35280c3_340574cuda3std3__45__cpo3endE
	.align		8
        /*0028*/ 	.dword	_ZN40_INTERNAL_6846a273_4_k_cu_c35280c3_340574cuda3std3__45__cpo6cbeginE
	.align		8
        /*0030*/ 	.dword	_ZN40_INTERNAL_6846a273_4_k_cu_c35280c3_340574cuda3std3__45__cpo4cendE
	.align		8
        /*0038*/ 	.dword	_ZN40_INTERNAL_6846a273_4_k_cu_c35280c3_340574cuda3std3__442_GLOBAL__N__6846a273_4_k_cu_c35280c3_340576ignoreE
	.align		8
        /*0040*/ 	.dword	_ZN40_INTERNAL_6846a273_4_k_cu_c35280c3_340574cuda3std3__419piecewise_constructE
	.align		8
        /*0048*/ 	.dword	_ZN40_INTERNAL_6846a273_4_k_cu_c35280c3_340574cuda3std3__48in_placeE
	.align		8
        /*0050*/ 	.dword	_ZN40_INTERNAL_6846a273_4_k_cu_c35280c3_340574cuda3std6ranges3__45__cpo4swapE
	.align		8
        /*0058*/ 	.dword	_ZN40_INTERNAL_6846a273_4_k_cu_c35280c3_340574cuda3std6ranges3__45__cpo9iter_moveE
	.align		8
        /*0060*/ 	.dword	_ZN40_INTERNAL_6846a273_4_k_cu_c35280c3_340574cute7productE
	.align		8
        /*0068*/ 	.dword	_ZN40_INTERNAL_6846a273_4_k_cu_c35280c3_340574cute1_E
	.align		8
        /*0070*/ 	.dword	$str$25
	.align		8
        /*0078*/ 	.dword	$str$26
	.align		8
        /*0080*/ 	.dword	$str$27
	.align		8
        /*0088*/ 	.dword	$str$28


//--------------------- .text._ZN7cutlass13device_kernelINS_4gemm6kernel13GemmUniversalIN4cute5tupleIJiiiiEEENS1_10collective13CollectiveMmaINS1_35MainloopSm100TmaUmmaWarpSpecializedILi24ELi2ELi4ENS5_IJNS4_1CILi1EEESB_SB_EEEEENS5_IJNSA_ILi128EEESE_NSA_ILi32EEEEEEaNS5_IJSB_llEEEaNS5_IJlSB_lEEENS4_8TiledMMAINS4_8MMA_AtomIJNS4_15SM100_MMA_S8_SSIaaiLi128ELi128ELNS4_4UMMA5MajorE1ELSN_0ELNSM_8SaturateE0EEEEEENS4_6LayoutISC_NS5_IJNSA_ILi0EEESS_SS_EEEEENS5_IJNS4_10UnderscoreESV_SV_EEEEENS4_13SM90_TMA_LOADENS4_14ComposedLayoutINS4_7SwizzleILi3ELi4ELi3EEENS4_18smem_ptr_flag_bitsILi8EEENSR_INS5_IJSE_NSA_ILi8EEEEEENS5_IJSB_SE_EEEEEEEvNS4_8identityESY_NSZ_INS10_ILi1ELi4ELi3EEES13_NSR_INS5_IJS14_SF_EEENS5_IJSF_SB_EEEEEEEvS19_EENS_8epilogue10collective18CollectiveEpilogueINS1G_23Sm100TmaWarpSpecializedILi2ELi2ELi64ELb0ELb0EEEJSG_NS5_IJNSR_ISE_SB_EENSR_INSA_ILi64EEESB_EEEEEaSI_aSI_NS1G_6fusion15FusionCallbacksIS1K_NS1P_17LinearCombinationIaiaiLNS_15FloatRoundStyleE2EEESG_S1O_JEEENS4_5SM1004TMEM4LOAD26SM100_TMEM_LOAD_32dp32b64xESY_NSZ_INS10_ILi2ELi4ELi3EEES13_NSR_INS5_IJS14_S1M_EEENS5_IJS1M_SB_EEEEEEENS4_39AutoVectorizingCopyWithAssumedAlignmentILi128EEENS4_14SM90_TMA_STOREES23_S25_S25_EEEvvEEEEvNT_6ParamsE --------------------------
	.section	.text._ZN7cutlass13device_kernelINS_4gemm6kernel13GemmUniversalIN4cute5tupleIJiiiiEEENS1_10collective13CollectiveMmaINS1_35MainloopSm100TmaUmmaWarpSpecializedILi24ELi2ELi4ENS5_IJNS4_1CILi1EEESB_SB_EEEEENS5_IJNSA_ILi128EEESE_NSA_ILi32EEEEEEaNS5_IJSB_llEEEaNS5_IJlSB_lEEENS4_8TiledMMAINS4_8MMA_AtomIJNS4_15SM100_MMA_S8_SSIaaiLi128ELi128ELNS4_4UMMA5MajorE1ELSN_0ELNSM_8SaturateE0EEEEEENS4_6LayoutISC_NS5_IJNSA_ILi0EEESS_SS_EEEEENS5_IJNS4_10UnderscoreESV_SV_EEEEENS4_13SM90_TMA_LOADENS4_14ComposedLayoutINS4_7SwizzleILi3ELi4ELi3EEENS4_18smem_ptr_flag_bitsILi8EEENSR_INS5_IJSE_NSA_ILi8EEEEEENS5_IJSB_SE_EEEEEEEvNS4_8identityESY_NSZ_INS10_ILi1ELi4ELi3EEES13_NSR_INS5_IJS14_SF_EEENS5_IJSF_SB_EEEEEEEvS19_EENS_8epilogue10collective18CollectiveEpilogueINS1G_23Sm100TmaWarpSpecializedILi2ELi2ELi64ELb0ELb0EEEJSG_NS5_IJNSR_ISE_SB_EENSR_INSA_ILi64EEESB_EEEEEaSI_aSI_NS1G_6fusion15FusionCallbacksIS1K_NS1P_17LinearCombinationIaiaiLNS_15FloatRoundStyleE2EEESG_S1O_JEEENS4_5SM1004TMEM4LOAD26SM100_TMEM_LOAD_32dp32b64xESY_NSZ_INS10_ILi2ELi4ELi3EEES13_NSR_INS5_IJS14_S1M_EEENS5_IJS1M_SB_EEEEEEENS4_39AutoVectorizingCopyWithAssumedAlignmentILi128EEENS4_14SM90_TMA_STOREES23_S25_S25_EEEvvEEEEvNT_6ParamsE,"ax",@progbits
	.align	128
.text._ZN7cutlass13device_kernelINS_4gemm6kernel13GemmUniversalIN4cute5tupleIJiiiiEEENS1_10collective13CollectiveMmaINS1_35MainloopSm100TmaUmmaWarpSpecializedILi24ELi2ELi4ENS5_IJNS4_1CILi1EEESB_SB_EEEEENS5_IJNSA_ILi128EEESE_NSA_ILi32EEEEEEaNS5_IJSB_llEEEaNS5_IJlSB_lEEENS4_8TiledMMAINS4_8MMA_AtomIJNS4_15SM100_MMA_S8_SSIaaiLi128ELi128ELNS4_4UMMA5MajorE1ELSN_0ELNSM_8SaturateE0EEEEEENS4_6LayoutISC_NS5_IJNSA_ILi0EEESS_SS_EEEEENS5_IJNS4_10UnderscoreESV_SV_EEEEENS4_13SM90_TMA_LOADENS4_14ComposedLayoutINS4_7SwizzleILi3ELi4ELi3EEENS4_18smem_ptr_flag_bitsILi8EEENSR_INS5_IJSE_NSA_ILi8EEEEEENS5_IJSB_SE_EEEEEEEvNS4_8identityESY_NSZ_INS10_ILi1ELi4ELi3EEES13_NSR_INS5_IJS14_SF_EEENS5_IJSF_SB_EEEEEEEvS19_EENS_8epilogue10collective18CollectiveEpilogueINS1G_23Sm100TmaWarpSpecializedILi2ELi2ELi64ELb0ELb0EEEJSG_NS5_IJNSR_ISE_SB_EENSR_INSA_ILi64EEESB_EEEEEaSI_aSI_NS1G_6fusion15FusionCallbacksIS1K_NS1P_17LinearCombinationIaiaiLNS_15FloatRoundStyleE2EEESG_S1O_JEEENS4_5SM1004TMEM4LOAD26SM100_TMEM_LOAD_32dp32b64xESY_NSZ_INS10_ILi2ELi4ELi3EEES13_NSR_INS5_IJS14_S1M_EEENS5_IJS1M_SB_EEEEEEENS4_39AutoVectorizingCopyWithAssumedAlignmentILi128EEENS4_14SM90_TMA_STOREES23_S25_S25_EEEvvEEEEvNT_6ParamsE:
        .type           _ZN7cutlass13device_kernelINS_4gemm6kernel13GemmUniversalIN4cute5tupleIJiiiiEEENS1_10collective13CollectiveMmaINS1_35MainloopSm100TmaUmmaWarpSpecializedILi24ELi2ELi4ENS5_IJNS4_1CILi1EEESB_SB_EEEEENS5_IJNSA_ILi128EEESE_NSA_ILi32EEEEEEaNS5_IJSB_llEEEaNS5_IJlSB_lEEENS4_8TiledMMAINS4_8MMA_AtomIJNS4_15SM100_MMA_S8_SSIaaiLi128ELi128ELNS4_4UMMA5MajorE1ELSN_0ELNSM_8SaturateE0EEEEEENS4_6LayoutISC_NS5_IJNSA_ILi0EEESS_SS_EEEEENS5_IJNS4_10UnderscoreESV_SV_EEEEENS4_13SM90_TMA_LOADENS4_14ComposedLayoutINS4_7SwizzleILi3ELi4ELi3EEENS4_18smem_ptr_flag_bitsILi8EEENSR_INS5_IJSE_NSA_ILi8EEEEEENS5_IJSB_SE_EEEEEEEvNS4_8identityESY_NSZ_INS10_ILi1ELi4ELi3EEES13_NSR_INS5_IJS14_SF_EEENS5_IJSF_SB_EEEEEEEvS19_EENS_8epilogue10collective18CollectiveEpilogueINS1G_23Sm100TmaWarpSpecializedILi2ELi2ELi64ELb0ELb0EEEJSG_NS5_IJNSR_ISE_SB_EENSR_INSA_ILi64EEESB_EEEEEaSI_aSI_NS1G_6fusion15FusionCallbacksIS1K_NS1P_17LinearCombinationIaiaiLNS_15FloatRoundStyleE2EEESG_S1O_JEEENS4_5SM1004TMEM4LOAD26SM100_TMEM_LOAD_32dp32b64xESY_NSZ_INS10_ILi2ELi4ELi3EEES13_NSR_INS5_IJS14_S1M_EEENS5_IJS1M_SB_EEEEEEENS4_39AutoVectorizingCopyWithAssumedAlignmentILi128EEENS4_14SM90_TMA_STOREES23_S25_S25_EEEvvEEEEvNT_6ParamsE,@function
        .size           _ZN7cutlass13device_kernelINS_4gemm6kernel13GemmUniversalIN4cute5tupleIJiiiiEEENS1_10collective13CollectiveMmaINS1_35MainloopSm100TmaUmmaWarpSpecializedILi24ELi2ELi4ENS5_IJNS4_1CILi1EEESB_SB_EEEEENS5_IJNSA_ILi128EEESE_NSA_ILi32EEEEEEaNS5_IJSB_llEEEaNS5_IJlSB_lEEENS4_8TiledMMAINS4_8MMA_AtomIJNS4_15SM100_MMA_S8_SSIaaiLi128ELi128ELNS4_4UMMA5MajorE1ELSN_0ELNSM_8SaturateE0EEEEEENS4_6LayoutISC_NS5_IJNSA_ILi0EEESS_SS_EEEEENS5_IJNS4_10UnderscoreESV_SV_EEEEENS4_13SM90_TMA_LOADENS4_14ComposedLayoutINS4_7SwizzleILi3ELi4ELi3EEENS4_18smem_ptr_flag_bitsILi8EEENSR_INS5_IJSE_NSA_ILi8EEEEEENS5_IJSB_SE_EEEEEEEvNS4_8identityESY_NSZ_INS10_ILi1ELi4ELi3EEES13_NSR_INS5_IJS14_SF_EEENS5_IJSF_SB_EEEEEEEvS19_EENS_8epilogue10collective18CollectiveEpilogueINS1G_23Sm100TmaWarpSpecializedILi2ELi2ELi64ELb0ELb0EEEJSG_NS5_IJNSR_ISE_SB_EENSR_INSA_ILi64EEESB_EEEEEaSI_aSI_NS1G_6fusion15FusionCallbacksIS1K_NS1P_17LinearCombinationIaiaiLNS_15FloatRoundStyleE2EEESG_S1O_JEEENS4_5SM1004TMEM4LOAD26SM100_TMEM_LOAD_32dp32b64xESY_NSZ_INS10_ILi2ELi4ELi3EEES13_NSR_INS5_IJS14_S1M_EEENS5_IJS1M_SB_EEEEEEENS4_39AutoVectorizingCopyWithAssumedAlignmentILi128EEENS4_14SM90_TMA_STOREES23_S25_S25_EEEvvEEEEvNT_6ParamsE,(.L_x_203 - _ZN7cutlass13device_kernelINS_4gemm6kernel13GemmUniversalIN4cute5tupleIJiiiiEEENS1_10collective13CollectiveMmaINS1_35MainloopSm100TmaUmmaWarpSpecializedILi24ELi2ELi4ENS5_IJNS4_1CILi1EEESB_SB_EEEEENS5_IJNSA_ILi128EEESE_NSA_ILi32EEEEEEaNS5_IJSB_llEEEaNS5_IJlSB_lEEENS4_8TiledMMAINS4_8MMA_AtomIJNS4_15SM100_MMA_S8_SSIaaiLi128ELi128ELNS4_4UMMA5MajorE1ELSN_0ELNSM_8SaturateE0EEEEEENS4_6LayoutISC_NS5_IJNSA_ILi0EEESS_SS_EEEEENS5_IJNS4_10UnderscoreESV_SV_EEEEENS4_13SM90_TMA_LOADENS4_14ComposedLayoutINS4_7SwizzleILi3ELi4ELi3EEENS4_18smem_ptr_flag_bitsILi8EEENSR_INS5_IJSE_NSA_ILi8EEEEEENS5_IJSB_SE_EEEEEEEvNS4_8identityESY_NSZ_INS10_ILi1ELi4ELi3EEES13_NSR_INS5_IJS14_SF_EEENS5_IJSF_SB_EEEEEEEvS19_EENS_8epilogue10collective18CollectiveEpilogueINS1G_23Sm100TmaWarpSpecializedILi2ELi2ELi64ELb0ELb0EEEJSG_NS5_IJNSR_ISE_SB_EENSR_INSA_ILi64EEESB_EEEEEaSI_aSI_NS1G_6fusion15FusionCallbacksIS1K_NS1P_17LinearCombinationIaiaiLNS_15FloatRoundStyleE2EEESG_S1O_JEEENS4_5SM1004TMEM4LOAD26SM100_TMEM_LOAD_32dp32b64xESY_NSZ_INS10_ILi2ELi4ELi3EEES13_NSR_INS5_IJS14_S1M_EEENS5_IJS1M_SB_EEEEEEENS4_39AutoVectorizingCopyWithAssumedAlignmentILi128EEENS4_14SM90_TMA_STOREES23_S25_S25_EEEvvEEEEvNT_6ParamsE)
        .other          _ZN7cutlass13device_kernelINS_4gemm6kernel13GemmUniversalIN4cute5tupleIJiiiiEEENS1_10collective13CollectiveMmaINS1_35MainloopSm100TmaUmmaWarpSpecializedILi24ELi2ELi4ENS5_IJNS4_1CILi1EEESB_SB_EEEEENS5_IJNSA_ILi128EEESE_NSA_ILi32EEEEEEaNS5_IJSB_llEEEaNS5_IJlSB_lEEENS4_8TiledMMAINS4_8MMA_AtomIJNS4_15SM100_MMA_S8_SSIaaiLi128ELi128ELNS4_4UMMA5MajorE1ELSN_0ELNSM_8SaturateE0EEEEEENS4_6LayoutISC_NS5_IJNSA_ILi0EEESS_SS_EEEEENS5_IJNS4_10UnderscoreESV_SV_EEEEENS4_13SM90_TMA_LOADENS4_14ComposedLayoutINS4_7SwizzleILi3ELi4ELi3EEENS4_18smem_ptr_flag_bitsILi8EEENSR_INS5_IJSE_NSA_ILi8EEEEEENS5_IJSB_SE_EEEEEEEvNS4_8identityESY_NSZ_INS10_ILi1ELi4ELi3EEES13_NSR_INS5_IJS14_SF_EEENS5_IJSF_SB_EEEEEEEvS19_EENS_8epilogue10collective18CollectiveEpilogueINS1G_23Sm100TmaWarpSpecializedILi2ELi2ELi64ELb0ELb0EEEJSG_NS5_IJNSR_ISE_SB_EENSR_INSA_ILi64EEESB_EEEEEaSI_aSI_NS1G_6fusion15FusionCallbacksIS1K_NS1P_17LinearCombinationIaiaiLNS_15FloatRoundStyleE2EEESG_S1O_JEEENS4_5SM1004TMEM4LOAD26SM100_TMEM_LOAD_32dp32b64xESY_NSZ_INS10_ILi2ELi4ELi3EEES13_NSR_INS5_IJS14_S1M_EEENS5_IJS1M_SB_EEEEEEENS4_39AutoVectorizingCopyWithAssumedAlignmentILi128EEENS4_14SM90_TMA_STOREES23_S25_S25_EEEvvEEEEvNT_6ParamsE,@"STO_CUDA_ENTRY STV_DEFAULT"
_ZN7cutlass13device_kernelINS_4gemm6kernel13GemmUniversalIN4cute5tupleIJiiiiEEENS1_10collective13CollectiveMmaINS1_35MainloopSm100TmaUmmaWarpSpecializedILi24ELi2ELi4ENS5_IJNS4_1CILi1EEESB_SB_EEEEENS5_IJNSA_ILi128EEESE_NSA_ILi32EEEEEEaNS5_IJSB_llEEEaNS5_IJlSB_lEEENS4_8TiledMMAINS4_8MMA_AtomIJNS4_15SM100_MMA_S8_SSIaaiLi128ELi128ELNS4_4UMMA5MajorE1ELSN_0ELNSM_8SaturateE0EEEEEENS4_6LayoutISC_NS5_IJNSA_ILi0EEESS_SS_EEEEENS5_IJNS4_10UnderscoreESV_SV_EEEEENS4_13SM90_TMA_LOADENS4_14ComposedLayoutINS4_7SwizzleILi3ELi4ELi3EEENS4_18smem_ptr_flag_bitsILi8EEENSR_INS5_IJSE_NSA_ILi8EEEEEENS5_IJSB_SE_EEEEEEEvNS4_8identityESY_NSZ_INS10_ILi1ELi4ELi3EEES13_NSR_INS5_IJS14_SF_EEENS5_IJSF_SB_EEEEEEEvS19_EENS_8epilogue10collective18CollectiveEpilogueINS1G_23Sm100TmaWarpSpecializedILi2ELi2ELi64ELb0ELb0EEEJSG_NS5_IJNSR_ISE_SB_EENSR_INSA_ILi64EEESB_EEEEEaSI_aSI_NS1G_6fusion15FusionCallbacksIS1K_NS1P_17LinearCombinationIaiaiLNS_15FloatRoundStyleE2EEESG_S1O_JEEENS4_5SM1004TMEM4LOAD26SM100_TMEM_LOAD_32dp32b64xESY_NSZ_INS10_ILi2ELi4ELi3EEES13_NSR_INS5_IJS14_S1M_EEENS5_IJS1M_SB_EEEEEEENS4_39AutoVectorizingCopyWithAssumedAlignmentILi128EEENS4_14SM90_TMA_STOREES23_S25_S25_EEEvvEEEEvNT_6ParamsE:
[----:B------:R-:W1:Y:S01]  /*0000*/  LDC R1, c[0x0][0x37c] ;  /* 0x0000df00ff017b82 */ /* 0x000e620000000800 */
[----:B------:R-:W2:Y:S01]  /*0010*/  S2R R167, SR_TID.X ;  /* 0x0000000000a77919 */ /* 0x000ea20000002100 */
[----:B------:R-:W3:Y:S01]  /*0020*/  LDCU.64 UR4, c[0x0][0x890] ;  /* 0x00011200ff0477ac */ /* 0x000ee20008000a00 */
[----:B------:R-:W-:Y:S02]  /*0030*/  PRMT R151, RZ, 0x7610, R151 ;  /* 0x00007610ff977816 */ /* 0x000fe40000000097 */
[----:B------:R-:W-:Y:S01]  /*0040*/  ELECT P5, URZ, PT ;  /* 0x0000000000ff782f */ /* 0x000fe200038a0000 */
[----:B------:R-:W4:Y:S01]  /*0050*/  LDCU.64 UR46, c[0x0][0x358] ;  /* 0x00006b00ff2e77ac */ /* 0x000f220008000a00 */
[----:B---3--:R-:W-:-:S04]  /*0060*/  UISETP.NE.U32.AND UP0, UPT, UR4, URZ, UPT ;  /* 0x000000ff0400728c */ /* 0x008fc8000bf05070 */
[----:B------:R-:W-:Y:S01]  /*0070*/  UISETP.NE.AND.EX UP0, UPT, UR5, URZ, UPT, UP0 ;  /* 0x000000ff0500728c */ /* 0x000fe2000bf05300 */
[----:B--2---:R-:W-:-:S05]  /*0080*/  SHF.R.U32.HI R154, RZ, 0x5, R167 ;  /* 0x00000005ff9a7819 */ /* 0x004fca00000116a7 */
[----:B------:R-:W2:Y:S02]  /*0090*/  SHFL.IDX PT, R0, R154, RZ, 0x1f ;  /* 0x00001fff9a007589 */ /* 0x000ea400000e0000 */
[----:B--2---:R-:W-:Y:S01]  /*00a0*/  R2UR UR8, R0 ;  /* 0x00000000000872ca */ /* 0x004fe200000e0000 */
[----:B-1--4-:R-:W-:-:S14]  /*00b0*/  BRA.U UP0, `(.L_x_0) ;  /* 0x00000001002c7547 */ /* 0x012fdc000b800000 */
[----:B------:R-:W1:Y:S02]  /*00c0*/  LDCU.64 UR6, c[0x0][0x888] ;  /* 0x00011100ff0677ac */ /* 0x000e640008000a00 */
[----:B-1----:R-:W-:-:S04]  /*00d0*/  UISETP.NE.U32.AND UP0, UPT, UR6, URZ, UPT ;  /* 0x000000ff0600728c */ /* 0x002fc8000bf05070 */
[----:B------:R-:W-:-:S09]  /*00e0*/  UISETP.NE.AND.EX UP0, UPT, UR7, URZ, UPT, UP0 ;  /* 0x000000ff0700728c */ /* 0x000fd2000bf05300 */
[----:B------:R-:W-:Y:S05]  /*00f0*/  BRA.U !UP0, `(.L_x_1) ;  /* 0x0000000108107547 */ /* 0x000fea000b800000 */
[----:B------:R-:W1:Y:S02]  /*0100*/  LDC.64 R82, c[0x0][0x888] ;  /* 0x00022200ff527b82 */ /* 0x000e640000000a00 */
[----:B-1----:R1:W5:Y:S01]  /*0110*/  LDG.E R82, desc[UR46][R82.64] ;  /* 0x0000002e52527981 */ /* 0x002362000c1e1900 */
[----:B------:R-:W-:Y:S01]  /*0120*/  HFMA2 R151, -RZ, RZ, 0, 5.9604644775390625e-08 ;  /* 0x00000001ff977431 */ /* 0x000fe200000001ff */
[----:B------:R-:W-:Y:S05]  /*0130*/  BRA `(.L_x_0) ;  /* 0x00000000000c7947 */ /* 0x000fea0003800000 */
.L_x_1:
[----:B------:R-:W1:Y:S01]  /*0140*/  LDCU UR6, c[0x0][0x880] ;  /* 0x00011000ff0677ac */ /* 0x000e620008000800 */
[----:B------:R-:W-:Y:S01]  /*0150*/  HFMA2 R151, -RZ, RZ, 0, 5.9604644775390625e-08 ;  /* 0x00000001ff977431 */ /* 0x000fe200000001ff */
[----:B-1----:R-:W-:-:S07]  /*0160*/  MOV R82, UR6 ;  /* 0x0000000600527c02 */ /* 0x002fce0008000f00 */
.L_x_0:
[----:B------:R-:W2:Y:S02]  /*0170*/  LDCU.64 UR6, c[0x0][0x8b0] ;  /* 0x00011600ff0677ac */ /* 0x000ea40008000a00 */
[----:B--2---:R-:W-:-:S04]  /*0180*/  UISETP.NE.U32.AND UP0, UPT, UR6, URZ, UPT ;  /* 0x000000ff0600728c */ /* 0x004fc8000bf05070 */
[----:B------:R-:W-:-:S09]  /*0190*/  UISETP.NE.AND.EX UP0, UPT, UR7, URZ, UPT, UP0 ;  /* 0x000000ff0700728c */ /* 0x000fd2000bf05300 */
[----:B------:R-:W-:Y:S05]  /*01a0*/  BRA.U UP0, `(.L_x_2) ;  /* 0x0000000100247547 */ /* 0x000fea000b800000 */
[----:B------:R-:W2:Y:S02]  /*01b0*/  LDCU.64 UR6, c[0x0][0x8a8] ;  /* 0x00011500ff0677ac */ /* 0x000ea40008000a00 */
[----:B--2---:R-:W-:-:S04]  /*01c0*/  UISETP.NE.U32.AND UP0, UPT, UR6, URZ, UPT ;  /* 0x000000ff0600728c */ /* 0x004fc8000bf05070 */
[----:B------:R-:W-:-:S09]  /*01d0*/  UISETP.NE.AND.EX UP0, UPT, UR7, URZ, UPT, UP0 ;  /* 0x000000ff0700728c */ /* 0x000fd2000bf05300 */
[----:B------:R-:W-:Y:S05]  /*01e0*/  BRA.U !UP0, `(.L_x_3) ;  /* 0x00000001080c7547 */ /* 0x000fea000b800000 */
[----:B------:R-:W2:Y:S02]  /*01f0*/  LDC.64 R78, c[0x0][0x8a8] ;  /* 0x00022a00ff4e7b82 */ /* 0x000ea40000000a00 */
[----:B--2---:R2:W5:Y:S01]  /*0200*/  LDG.E R78, desc[UR46][R78.64] ;  /* 0x0000002e4e4e7981 */ /* 0x004562000c1e1900 */
[----:B------:R-:W-:Y:S05]  /*0210*/  BRA `(.L_x_2) ;  /* 0x0000000000087947 */ /* 0x000fea0003800000 */
.L_x_3:
[----:B------:R-:W2:Y:S02]  /*0220*/  LDCU UR6, c[0x0][0x8a0] ;  /* 0x00011400ff0677ac */ /* 0x000ea40008000800 */
[----:B--2---:R-:W-:Y:S02]  /*0230*/  MOV R78, UR6 ;  /* 0x00000006004e7c02 */ /* 0x004fe40008000f00 */
.L_x_2:
[----:B------:R-:W-:Y:S01]  /*0240*/  IMAD.U32 R0, RZ, RZ, UR8 ;  /* 0x00000008ff007e24 */ /* 0x000fe2000f8e00ff */
[----:B------:R-:W-:Y:S04]  /*0250*/  BSSY.RECONVERGENT B0, `(.L_x_4) ;  /* 0x000000c000007945 */ /* 0x000fe80003800200 */
[C---:B------:R-:W-:Y:S02]  /*0260*/  ISETP.NE.OR P1, PT, R0.reuse, 0x1, !P5 ;  /* 0x000000010000780c */ /* 0x040fe40006f25670 */
[----:B------:R-:W-:-:S11]  /*0270*/  ISETP.NE.OR P0, PT, R0, 0x3, !P5 ;  /* 0x000000030000780c */ /* 0x000fd60006f05670 */
[----:B------:R-:W-:Y:S05]  /*0280*/  @P1 BRA `(.L_x_5) ;  /* 0x0000000000201947 */ /* 0x000fea0003800000 */
[----:B------:R-:W3:Y:S02]  /*0290*/  LDCU.64 UR6, c[0x0][0x348] ;  /* 0x00006900ff0677ac */ /* 0x000ee40008000a00 */
[----:B---3--:R-:W-:Y:S02]  /*02a0*/  UIADD3 UR10, UP1, UPT, UR6, 0x80, URZ ;  /* 0x00000080060a7890 */ /* 0x008fe4000ff3e0ff */
[----:B------:R-:W-:Y:S02]  /*02b0*/  UIADD3 UR6, UP0, UPT, UR6, 0x180, URZ ;  /* 0x0000018006067890 */ /* 0x000fe4000ff1e0ff */
[----:B------:R-:W-:Y:S02]  /*02c0*/  UIADD3.X UR11, UPT, UPT, URZ, UR7, URZ, UP1, !UPT ;  /* 0x00000007ff0b7290 */ /* 0x000fe40008ffe4ff */
[----:B------:R-:W-:-:S07]  /*02d0*/  UIADD3.X UR7, UPT, UPT, URZ, UR7, URZ, UP0, !UPT ;  /* 0x00000007ff077290 */ /* 0x000fce00087fe4ff */
[----:B------:R3:W-:Y:S02]  /*02e0*/  UTMACCTL.PF [UR10] ;  /* 0x000000000a0079b9 */ /* 0x0007e40008040000 */
[----:B------:R3:W-:Y:S02]  /*02f0*/  UTMACCTL.PF [UR6] ;  /* 0x00000000060079b9 */ /* 0x0007e40008040000 */
[----:B---3--:R-:W-:Y:S01]  /*0300*/  NOP ;  /* 0x0000000000007918 */ /* 0x008fe20000000000 */
.L_x_5:
[----:B------:R-:W-:Y:S05]  /*0310*/  BSYNC.RECONVERGENT B0 ;  /* 0x0000000000007941 */ /* 0x000fea0003800200 */
.L_x_4:
[----:B------:R-:W-:Y:S04]  /*0320*/  BSSY.RECONVERGENT B0, `(.L_x_6) ;  /* 0x000000a000007945 */ /* 0x000fe80003800200 */
        /* <DEDUP_REMOVED lines=9> */
.L_x_7:
[----:B------:R-:W-:Y:S05]  /*03c0*/  BSYNC.RECONVERGENT B0 ;  /* 0x0000000000007941 */ /* 0x000fea0003800200 */
.L_x_6:
[----:B------:R-:W3:Y:S01]  /*03d0*/  LDCU.64 UR6, c[0x0][0x888] ;  /* 0x00011100ff0677ac */ /* 0x000ee20008000a00 */
[----:B------:R-:W-:Y:S02]  /*03e0*/  UISETP.EQ.U32.AND UP1, UPT, UR4, URZ, UPT ;  /* 0x000000ff0400728c */ /* 0x000fe4000bf22070 */
[----:B------:R-:W-:Y:S02]  /*03f0*/  UPLOP3.LUT UP2, UPT, UPT, UPT, UPT, 0x80, 0x8 ;  /* 0x000000000008789c */ /* 0x000fe40003f4f070 */
[----:B---3--:R-:W-:-:S04]  /*0400*/  UISETP.NE.U32.AND UP0, UPT, UR6, URZ, UPT ;  /* 0x000000ff0600728c */ /* 0x008fc8000bf05070 */
[----:B------:R-:W-:-:S04]  /*0410*/  UISETP.NE.AND.EX UP0, UPT, UR7, URZ, UPT, UP0 ;  /* 0x000000ff0700728c */ /* 0x000fc8000bf05300 */
[----:B------:R-:W-:-:S04]  /*0420*/  UISETP.EQ.OR.EX UP3, UPT, UR5, URZ, !UP0, UP1 ;  /* 0x000000ff0500728c */ /* 0x000fc8000c762710 */
[----:B------:R-:W-:-:S05]  /*0430*/  UP2UR UR50, UPR, URZ, 0x8 ;  /* 0x00000008ff327883 */ /* 0x000fca0008000000 */
[----:B------:R-:W-:Y:S07]  /*0440*/  BRA.U !UP3, `(.L_x_8) ;  /* 0x000000010b207547 */ /* 0x000fee000b800000 */
[----:B-----5:R-:W-:Y:S01]  /*0450*/  R2UR UR6, R82 ;  /* 0x00000000520672ca */ /* 0x020fe200000e0000 */
[----:B------:R-:W-:Y:S02]  /*0460*/  UISETP.NE.U32.AND UP2, UPT, UR4, URZ, UPT ;  /* 0x000000ff0400728c */ /* 0x000fe4000bf45070 */
[----:B------:R-:W-:Y:S02]  /*0470*/  USEL UR4, URZ, 0xffffffff, UP0 ;  /* 0xffffffffff047887 */ /* 0x000fe40008000000 */
[----:B------:R-:W-:-:S08]  /*0480*/  UISETP.NE.AND.EX UP2, UPT, UR5, URZ, UPT, UP2 ;  /* 0x000000ff0500728c */ /* 0x000fd0000bf45320 */
[----:B------:R-:W-:-:S04]  /*0490*/  UISETP.NE.AND UP1, UPT, UR6, URZ, UPT ;  /* 0x000000ff0600728c */ /* 0x000fc8000bf25270 */
[----:B------:R-:W-:-:S04]  /*04a0*/  @!UP2 USEL UR4, URZ, 0xffffffff, UP1 ;  /* 0xffffffffff04a887 */ /* 0x000fc80008800000 */
[----:B------:R-:W-:-:S04]  /*04b0*/  ULOP3.LUT UR4, UR4, 0x1, URZ, 0xc0, !UPT ;  /* 0x0000000104047892 */ /* 0x000fc8000f8ec0ff */
[----:B------:R-:W-:-:S11]  /*04c0*/  UISETP.NE.U32.AND UP2, UPT, UR4, 0x1, UPT ;  /* 0x000000010400788c */ /* 0x000fd6000bf45070 */
.L_x_8:
[----:B------:R-:W3:Y:S01]  /*04d0*/  SHFL.IDX PT, R2, R154, RZ, 0x1f ;  /* 0x00001fff9a027589 */ /* 0x000ee200000e0000 */
[----:B------:R-:W-:-:S04]  /*04e0*/  UISETP.NE.AND UP1, UPT, UR8, 0x2, UPT ;  /* 0x000000020800788c */ /* 0x000fc8000bf25270 */
[----:B------:R-:W-:Y:S01]  /*04f0*/  USEL UR6, URZ, 0x1, UP1 ;  /* 0x00000001ff067887 */ /* 0x000fe20008800000 */
[----:B---3--:R-:W-:-:S13]  /*0500*/  ISETP.NE.AND P0, PT, R2, RZ, PT ;  /* 0x000000ff0200720c */ /* 0x008fda0003f05270 */
[----:B------:R-:W-:Y:S05]  /*0510*/  @P0 BRA `(.L_x_9) ;  /* 0x0000000000f40947 */ /* 0x000fea0003800000 */
[----:B------:R-:W-:Y:S01]  /*0520*/  ELECT P0, URZ, PT ;  /* 0x0000000000ff782f */ /* 0x000fe20003800000 */
[----:B------:R-:W-:-:S12]  /*0530*/  BSSY.RECONVERGENT B0, `(.L_x_9) ;  /* 0x000003b000007945 */ /* 0x000fd80003800200 */
[----:B------:R-:W-:Y:S05]  /*0540*/  @!P0 BRA `(.L_x_10) ;  /* 0x0000000000e48947 */ /* 0x000fea0003800000 */
[----:B------:R-:W3:Y:S01]  /*0550*/  S2UR UR5, SR_CgaCtaId ;  /* 0x00000000000579c3 */ /* 0x000ee20000008800 */
[----:B------:R-:W-:Y:S01]  /*0560*/  UMOV UR7, 0x400 ;  /* 0x0000040000077882 */ /* 0x000fe20000000000 */
[----:B------:R-:W-:Y:S02]  /*0570*/  UMOV UR4, 0x1 ;  /* 0x0000000100047882 */ /* 0x000fe40000000000 */
[----:B------:R-:W-:-:S04]  /*0580*/  UIADD3 UR10, UPT, UPT, -UR4, 0x100000, URZ ;  /* 0x00100000040a7890 */ /* 0x000fc8000fffe1ff */
[----:B------:R-:W-:Y:S02]  /*0590*/  USHF.L.U32 UR11, UR10, 0xb, URZ ;  /* 0x0000000b0a0b7899 */ /* 0x000fe400080006ff */
[----:B------:R-:W-:Y:S02]  /*05a0*/  USHF.L.U32 UR10, UR10, 0x1, URZ ;  /* 0x000000010a0a7899 */ /* 0x000fe400080006ff */
[----:B---3--:R-:W-:Y:S01]  /*05b0*/  ULEA UR5, UR5, UR7, 0x18 ;  /* 0x0000000705057291 */ /* 0x008fe2000f8ec0ff */
[----:B------:R-:W3:Y:S11]  /*05c0*/  FENCE.VIEW.ASYNC.S ;  /* 0x00000000000073c6 */ /* 0x000ef60000000000 */
[----:B---3--:R3:W4:Y:S01]  /*05d0*/  SYNCS.EXCH.64 URZ, [UR5], UR10 ;  /* 0x0000000a05ff75b2 */ /* 0x0087220008000100 */
[----:B------:R3:W1:Y:S01]  /*05e0*/  SYNCS.EXCH.64 URZ, [UR5+0xc0], UR10 ;  /* 0x0000c00a05ff75b2 */ /* 0x0006620008000100 */
        /* <DEDUP_REMOVED lines=45> */
[----:B------:R3:W1:Y:S02]  /*08c0*/  SYNCS.EXCH.64 URZ, [UR5+0x178], UR10 ;  /* 0x0001780a05ff75b2 */ /* 0x0006640008000100 */
[----:B---34-:R-:W-:Y:S01]  /*08d0*/  NOP ;  /* 0x0000000000007918 */ /* 0x018fe20000000000 */
.L_x_10:
[----:B------:R-:W-:Y:S05]  /*08e0*/  BSYNC.RECONVERGENT B0 ;  /* 0x0000000000007941 */ /* 0x000fea0003800200 */
.L_x_9:
[----:B------:R-:W3:Y:S01]  /*08f0*/  SHFL.IDX PT, R2, R154, RZ, 0x1f ;  /* 0x00001fff9a027589 */ /* 0x000ee200000e0000 */
[----:B------:R-:W-:Y:S01]  /*0900*/  NOP ;  /* 0x0000000000007918 */ /* 0x000fe20000000000 */
[----:B---3--:R-:W-:-:S13]  /*0910*/  ISETP.NE.AND P0, PT, R2, 0x1, PT ;  /* 0x000000010200780c */ /* 0x008fda0003f05270 */
[----:B------:R-:W-:Y:S05]  /*0920*/  @P0 BRA `(.L_x_11) ;  /* 0x0000000000480947 */ /* 0x000fea0003800000 */
[----:B------:R-:W3:Y:S01]  /*0930*/  S2UR UR7, SR_CgaCtaId ;  /* 0x00000000000779c3 */ /* 0x000ee20000008800 */
[----:B------:R-:W-:Y:S01]  /*0940*/  UMOV UR9, 0x400 ;  /* 0x0000040000097882 */ /* 0x000fe20000000000 */
[----:B------:R-:W-:Y:S01]  /*0950*/  UMOV UR5, 0x20 ;  /* 0x0000002000057882 */ /* 0x000fe20000000000 */
[----:B------:R-:W-:Y:S01]  /*0960*/  UMOV UR4, 0x80 ;  /* 0x0000008000047882 */ /* 0x000fe20000000000 */
[----:B------:R-:W-:-:S04]  /*0970*/  UIADD3 UR10, UPT, UPT, -UR5, 0x100000, URZ ;  /* 0x00100000050a7890 */ /* 0x000fc8000fffe1ff */
[----:B------:R-:W-:Y:S02]  /*0980*/  USHF.L.U32 UR11, UR10, 0xb, URZ ;  /* 0x0000000b0a0b7899 */ /* 0x000fe400080006ff */
[----:B------:R-:W-:Y:S02]  /*0990*/  USHF.L.U32 UR10, UR10, 0x1, URZ ;  /* 0x000000010a0a7899 */ /* 0x000fe400080006ff */
[----:B------:R-:W-:-:S04]  /*09a0*/  UIADD3 UR4, UPT, UPT, -UR4, 0x100000, URZ ;  /* 0x0010000004047890 */ /* 0x000fc8000fffe1ff */
[----:B------:R-:W-:Y:S02]  /*09b0*/  USHF.L.U32 UR5, UR4, 0xb, URZ ;  /* 0x0000000b04057899 */ /* 0x000fe400080006ff */
[----:B------:R-:W-:Y:S01]  /*09c0*/  USHF.L.U32 UR4, UR4, 0x1, URZ ;  /* 0x0000000104047899 */ /* 0x000fe200080006ff */
[----:B------:R-:W-:Y:S01]  /*09d0*/  ELECT P0, URZ, PT ;  /* 0x0000000000ff782f */ /* 0x000fe20003800000 */
[----:B---3--:R-:W-:Y:S01]  /*09e0*/  ULEA UR7, UR7, UR9, 0x18 ;  /* 0x0000000907077291 */ /* 0x008fe2000f8ec0ff */
[----:B------:R-:W3:Y:S11]  /*09f0*/  FENCE.VIEW.ASYNC.S ;  /* 0x00000000000073c6 */ /* 0x000ef60000000000 */
[----:B---3--:R3:W4:Y:S01]  /*0a00*/  SYNCS.EXCH.64 URZ, [UR7+0x180], UR10 ;  /* 0x0001800a07ff75b2 */ /* 0x0087220008000100 */
[----:B------:R3:W1:Y:S01]  /*0a10*/  SYNCS.EXCH.64 URZ, [UR7+0x190], UR4 ;  /* 0x0001900407ff75b2 */ /* 0x0006620008000100 */
[----:B------:R3:W1:Y:S01]  /*0a20*/  SYNCS.EXCH.64 URZ, [UR7+0x188], UR10 ;  /* 0x0001880a07ff75b2 */ /* 0x0006620008000100 */
[----:B------:R3:W1:Y:S01]  /*0a30*/  SYNCS.EXCH.64 URZ, [UR7+0x198], UR4 ;  /* 0x0001980407ff75b2 */ /* 0x0006620008000100 */
[----:B------:R-:W-:Y:S01]  /*0a40*/  NOP ;  /* 0x0000000000007918 */ /* 0x000fe20000000000 */
.L_x_11:
[----:B------:R-:W2:Y:S01]  /*0a50*/  SHFL.IDX PT, R2, R154, RZ, 0x1f ;  /* 0x00001fff9a027589 */ /* 0x000ea200000e0000 */
[----:B------:R-:W-:Y:S01]  /*0a60*/  NOP ;  /* 0x0000000000007918 */ /* 0x000fe20000000000 */
[----:B--2---:R-:W-:-:S13]  /*0a70*/  ISETP.NE.AND P0, PT, R2, 0x3, PT ;  /* 0x000000030200780c */ /* 0x004fda0003f05270 */
[----:B------:R-:W-:Y:S05]  /*0a80*/  @P0 BRA `(.L_x_12) ;  /* 0x0000000000300947 */ /* 0x000fea0003800000 */
[----:B---3--:R-:W2:Y:S01]  /*0a90*/  S2UR UR5, SR_CgaCtaId ;  /* 0x00000000000579c3 */ /* 0x008ea20000008800 */
[----:B------:R-:W-:Y:S01]  /*0aa0*/  UMOV UR7, 0x400 ;  /* 0x0000040000077882 */ /* 0x000fe20000000000 */
[----:B------:R-:W-:Y:S01]  /*0ab0*/  UMOV UR4, 0x20 ;  /* 0x0000002000047882 */ /* 0x000fe20000000000 */
[----:B------:R-:W-:Y:S01]  /*0ac0*/  ELECT P0, URZ, PT ;  /* 0x0000000000ff782f */ /* 0x000fe20003800000 */
[----:B------:R-:W-:-:S04]  /*0ad0*/  UIADD3 UR10, UPT, UPT, -UR4, 0x100000, URZ ;  /* 0x00100000040a7890 */ /* 0x000fc8000fffe1ff */
[----:B------:R-:W-:Y:S02]  /*0ae0*/  USHF.L.U32 UR11, UR10, 0xb, URZ ;  /* 0x0000000b0a0b7899 */ /* 0x000fe400080006ff */
[----:B------:R-:W-:Y:S02]  /*0af0*/  USHF.L.U32 UR10, UR10, 0x1, URZ ;  /* 0x000000010a0a7899 */ /* 0x000fe400080006ff */
[----:B--2---:R-:W-:Y:S01]  /*0b00*/  ULEA UR5, UR5, UR7, 0x18 ;  /* 0x0000000705057291 */ /* 0x004fe2000f8ec0ff */
[----:B------:R-:W2:Y:S11]  /*0b10*/  FENCE.VIEW.ASYNC.S ;  /* 0x00000000000073c6 */ /* 0x000eb60000000000 */
[----:B--2---:R2:W3:Y:S01]  /*0b20*/  SYNCS.EXCH.64 URZ, [UR5+0x1a0], UR10 ;  /* 0x0001a00a05ff75b2 */ /* 0x0044e20008000100 */
[----:B------:R2:W1:Y:S01]  /*0b30*/  SYNCS.EXCH.64 URZ, [UR5+0x1a8], UR10 ;  /* 0x0001a80a05ff75b2 */ /* 0x0004620008000100 */
[----:B------:R-:W-:Y:S01]  /*0b40*/  NOP ;  /* 0x0000000000007918 */ /* 0x000fe20000000000 */
.L_x_12:
[----:B------:R-:W4:Y:S01]  /*0b50*/  SHFL.IDX PT, R2, R154, RZ, 0x1f ;  /* 0x00001fff9a027589 */ /* 0x000f2200000e0000 */
[----:B------:R-:W-:Y:S01]  /*0b60*/  NOP ;  /* 0x0000000000007918 */ /* 0x000fe20000000000 */
[----:B----4-:R-:W-:-:S13]  /*0b70*/  ISETP.NE.AND P0, PT, R2, 0x4, PT ;  /* 0x000000040200780c */ /* 0x010fda0003f05270 */
[----:B------:R-:W-:Y:S05]  /*0b80*/  @P0 BRA `(.L_x_13) ;  /* 0x00000000004c0947 */ /* 0x000fea0003800000 */
[----:B--23--:R-:W2:Y:S01]  /*0b90*/  S2UR UR5, SR_CgaCtaId ;  /* 0x00000000000579c3 */ /* 0x00cea20000008800 */
[----:B------:R-:W-:Y:S01]  /*0ba0*/  UMOV UR9, 0x100 ;  /* 0x0000010000097882 */ /* 0x000fe20000000000 */
[----:B------:R-:W-:Y:S01]  /*0bb0*/  UMOV UR7, 0x400 ;  /* 0x0000040000077882 */ /* 0x000fe20000000000 */
[----:B------:R-:W-:Y:S01]  /*0bc0*/  USEL UR9, UR9, 0xe0, UP2 ;  /* 0x000000e009097887 */ /* 0x000fe20009000000 */
[----:B------:R-:W-:Y:S01]  /*0bd0*/  UMOV UR4, 0x1 ;  /* 0x0000000100047882 */ /* 0x000fe20000000000 */
[----:B------:R-:W-:Y:S01]  /*0be0*/  ELECT P0, URZ, PT ;  /* 0x0000000000ff782f */ /* 0x000fe20003800000 */
[----:B------:R-:W-:-:S04]  /*0bf0*/  UIADD3 UR10, UPT, UPT, -UR4, 0x100000, URZ ;  /* 0x00100000040a7890 */ /* 0x000fc8000fffe1ff */
[----:B------:R-:W-:Y:S02]  /*0c00*/  USHF.L.U32 UR11, UR10, 0xb, URZ ;  /* 0x0000000b0a0b7899 */ /* 0x000fe400080006ff */
[----:B------:R-:W-:Y:S02]  /*0c10*/  USHF.L.U32 UR10, UR10, 0x1, URZ ;  /* 0x000000010a0a7899 */ /* 0x000fe400080006ff */
[----:B------:R-:W-:-:S04]  /*0c20*/  UIADD3 UR12, UPT, UPT, -UR9, 0x100000, URZ ;  /* 0x00100000090c7890 */ /* 0x000fc8000fffe1ff */
[----:B------:R-:W-:Y:S02]  /*0c30*/  USHF.L.U32 UR13, UR12, 0xb, URZ ;  /* 0x0000000b0c0d7899 */ /* 0x000fe400080006ff */
[----:B------:R-:W-:Y:S02]  /*0c40*/  USHF.L.U32 UR12, UR12, 0x1, URZ ;  /* 0x000000010c0c7899 */ /* 0x000fe400080006ff */
[----:B--2---:R-:W-:Y:S01]  /*0c50*/  ULEA UR5, UR5, UR7, 0x18 ;  /* 0x0000000705057291 */ /* 0x004fe2000f8ec0ff */
[----:B------:R-:W2:Y:S11]  /*0c60*/  FENCE.VIEW.ASYNC.S ;  /* 0x00000000000073c6 */ /* 0x000eb60000000000 */
[----:B--2---:R4:W2:Y:S01]  /*0c70*/  SYNCS.EXCH.64 URZ, [UR5+0x1b0], UR10 ;  /* 0x0001b00a05ff75b2 */ /* 0x0048a20008000100 */
[----:B------:R4:W3:Y:S01]  /*0c80*/  SYNCS.EXCH.64 URZ, [UR5+0x1c0], UR12 ;  /* 0x0001c00c05ff75b2 */ /* 0x0008e20008000100 */
[----:B------:R4:W1:Y:S01]  /*0c90*/  SYNCS.EXCH.64 URZ, [UR5+0x1b8], UR10 ;  /* 0x0001b80a05ff75b2 */ /* 0x0008620008000100 */
[----:B------:R4:W1:Y:S02]  /*0ca0*/  SYNCS.EXCH.64 URZ, [UR5+0x1c8], UR12 ;  /* 0x0001c80c05ff75b2 */ /* 0x0008640008000100 */
[----:B----4-:R-:W-:Y:S01]  /*0cb0*/  NOP ;  /* 0x0000000000007918 */ /* 0x010fe20000000000 */
.L_x_13:
[----:B------:R-:W4:Y:S01]  /*0cc0*/  SHFL.IDX PT, R2, R154, RZ, 0x1f ;  /* 0x00001fff9a027589 */ /* 0x000f2200000e0000 */
[----:B------:R-:W-:Y:S01]  /*0cd0*/  NOP ;  /* 0x0000000000007918 */ /* 0x000fe20000000000 */
[----:B----4-:R-:W-:-:S13]  /*0ce0*/  ISETP.NE.AND P0, PT, R2, 0x5, PT ;  /* 0x000000050200780c */ /* 0x010fda0003f05270 */
[----:B------:R-:W-:Y:S05]  /*0cf0*/  @P0 BRA `(.L_x_14) ;  /* 0x0000000000580947 */ /* 0x000fea0003800000 */
[----:B---3--:R-:W3:Y:S01]  /*0d00*/  S2UR UR7, SR_CgaCtaId ;  /* 0x00000000000779c3 */ /* 0x008ee20000008800 */
[----:B------:R-:W-:Y:S01]  /*0d10*/  UMOV UR9, 0x400 ;  /* 0x0000040000097882 */ /* 0x000fe20000000000 */
[----:B--2---:R-:W-:Y:S01]  /*0d20*/  UMOV UR5, 0x1 ;  /* 0x0000000100057882 */ /* 0x004fe20000000000 */
        /* <DEDUP_REMOVED lines=9> */
[----:B------:R-:W2:Y:S11]  /*0dc0*/  FENCE.VIEW.ASYNC.S ;  /* 0x00000000000073c6 */ /* 0x000eb60000000000 */
[----:B--2---:R4:W2:Y:S01]  /*0dd0*/  SYNCS.EXCH.64 URZ, [UR7+0x1d0], UR10 ;  /* 0x0001d00a07ff75b2 */ /* 0x0048a20008000100 */
[----:B------:R4:W3:Y:S01]  /*0de0*/  SYNCS.EXCH.64 URZ, [UR7+0x1f0], UR4 ;  /* 0x0001f00407ff75b2 */ /* 0x0008e20008000100 */
[----:B------:R4:W1:Y:S01]  /*0df0*/  SYNCS.EXCH.64 URZ, [UR7+0x1d8], UR10 ;  /* 0x0001d80a07ff75b2 */ /* 0x0008620008000100 */
[----:B------:R4:W1:Y:S01]  /*0e00*/  SYNCS.EXCH.64 URZ, [UR7+0x1f8], UR4 ;  /* 0x0001f80407ff75b2 */ /* 0x0008620008000100 */
[----:B------:R4:W1:Y:S01]  /*0e10*/  SYNCS.EXCH.64 URZ, [UR7+0x1e0], UR10 ;  /* 0x0001e00a07ff75b2 */ /* 0x0008620008000100 */
[----:B------:R4:W1:Y:S01]  /*0e20*/  SYNCS.EXCH.64 URZ, [UR7+0x200], UR4 ;  /* 0x0002000407ff75b2 */ /* 0x0008620008000100 */
[----:B------:R4:W1:Y:S01]  /*0e30*/  SYNCS.EXCH.64 URZ, [UR7+0x1e8], UR10 ;  /* 0x0001e80a07ff75b2 */ /* 0x0008620008000100 */
[----:B------:R4:W1:Y:S02]  /*0e40*/  SYNCS.EXCH.64 URZ, [UR7+0x208], UR4 ;  /* 0x0002080407ff75b2 */ /* 0x0008640008000100 */
[----:B----4-:R-:W-:Y:S01]  /*0e50*/  NOP ;  /* 0x0000000000007918 */ /* 0x010fe20000000000 */
.L_x_14:
[----:B------:R-:W4:Y:S01]  /*0e60*/  SHFL.IDX PT, R2, R154, RZ, 0x1f ;  /* 0x00001fff9a027589 */ /* 0x000f2200000e0000 */
[----:B------:R-:W-:Y:S01]  /*0e70*/  NOP ;  /* 0x0000000000007918 */ /* 0x000fe20000000000 */
[----:B----4-:R-:W-:-:S13]  /*0e80*/  ISETP.NE.AND P0, PT, R2, 0x3, PT ;  /* 0x000000030200780c */ /* 0x010fda0003f05270 */
[----:B------:R-:W-:Y:S05]  /*0e90*/  @P0 BRA `(.L_x_15) ;  /* 0x0000000000380947 */ /* 0x000fea0003800000 */
[----:B--23--:R-:W2:Y:S01]  /*0ea0*/  S2UR UR5, SR_CgaCtaId ;  /* 0x00000000000579c3 */ /* 0x00cea20000008800 */
        /* <DEDUP_REMOVED lines=13> */
.L_x_15:
[----:B--23--:R-:W2:Y:S01]  /*0f80*/  S2UR UR5, SR_CTAID.X ;  /* 0x00000000000579c3 */ /* 0x00cea20000002500 */
[----:B------:R-:W-:-:S05]  /*0f90*/  CS2R.32 R152, SR_CgaSize ;  /* 0x0000000000987805 */ /* 0x000fca0000008a00 */
[----:B------:R-:W-:-:S05]  /*0fa0*/  IMAD R152, R152, -0xa0, RZ ;  /* 0xffffff6098987824 */ /* 0x000fca00078e02ff */
[----:B------:R-:W-:-:S14]  /*0fb0*/  R2UR UR9, R152 ;  /* 0x00000000980972ca */ /* 0x000fdc00000e0000 */
[----:B------:R-:W3:Y:S01]  /*0fc0*/  LDCU UR9, c[0x0][UR9+0x2b0] ;  /* 0x00005600090977ac */ /* 0x000ee20008000800 */
[----:B------:R-:W-:Y:S01]  /*0fd0*/  NOP ;  /* 0x0000000000007918 */ /* 0x000fe20000000000 */
[----:B------:R-:W-:-:S05]  /*0fe0*/  CS2R.32 R152, SR_CgaSize ;  /* 0x0000000000987805 */ /* 0x000fca0000008a00 */
[----:B------:R-:W-:-:S05]  /*0ff0*/  IMAD R152, R152, -0xa0, RZ ;  /* 0xffffff6098987824 */ /* 0x000fca00078e02ff */
[----:B------:R-:W-:-:S14]  /*1000*/  R2UR UR7, R152 ;  /* 0x00000000980772ca */ /* 0x000fdc00000e0000 */
[----:B------:R-:W4:Y:S01]  /*1010*/  LDCU UR7, c[0x0][UR7+0x2b4] ;  /* 0x00005680070777ac */ /* 0x000f220008000800 */
[----:B------:R-:W1:Y:S08]  /*1020*/  S2UR UR4, SR_CTAID.Y ;  /* 0x00000000000479c3 */ /* 0x000e700000002600 */
[----:B------:R-:W4:Y:S01]  /*1030*/  LDC R9, c[0x0][0xb24] ;  /* 0x0002c900ff097b82 */ /* 0x000f220000000800 */
[----:B--2---:R-:W-:-:S02]  /*1040*/  I2FP.F32.U32 R4, UR5 ;  /* 0x0000000500047c45 */ /* 0x004fc40008201000 */
[----:B------:R-:W-:-:S05]  /*1050*/  CS2R.32 R5, SR_CgaSize ;  /* 0x0000000000057805 */ /* 0x000fca0000008a00 */
[----:B------:R-:W-:-:S06]  /*1060*/  IMAD R5, R5, -0xa0, RZ ;  /* 0xffffff6005057824 */ /* 0x000fcc00078e02ff */
[----:B------:R-:W2:Y:S01]  /*1070*/  LDC R5, c[0x0][R5+0x2a0] ;  /* 0x0000a80005057b82 */ /* 0x000ea20000000800 */
[----:B------:R-:W-:Y:S01]  /*1080*/  MOV R21, UR5 ;  /* 0x0000000500157c02 */ /* 0x000fe20008000f00 */
[----:B---3--:R-:W-:Y:S01]  /*1090*/  FMUL R4, R4, UR9 ;  /* 0x0000000904047c20 */ /* 0x008fe20008400000 */
[----:B-1----:R-:W-:Y:S02]  /*10a0*/  I2FP.F32.U32 R2, UR4 ;  /* 0x0000000400027c45 */ /* 0x002fe40008201000 */
[----:B------:R-:W-:-:S05]  /*10b0*/  CS2R.32 R3, SR_CgaSize ;  /* 0x0000000000037805 */ /* 0x000fca0000008a00 */
[----:B------:R-:W-:-:S06]  /*10c0*/  IMAD R3, R3, -0xa0, RZ ;  /* 0xffffff6003037824 */ /* 0x000fcc00078e02ff */
[----:B------:R-:W1:Y:S01]  /*10d0*/  LDC R3, c[0x0][R3+0x2a4] ;  /* 0x0000a90003037b82 */ /* 0x000e620000000800 */
[----:B------:R-:W3:Y:S01]  /*10e0*/  F2I.U32.TRUNC.NTZ R152, R4 ;  /* 0x0000000400987305 */ /* 0x000ee2000020f000 */
[----:B------:R-:W-:Y:S01]  /*10f0*/  MOV R20, UR4 ;  /* 0x0000000400147c02 */ /* 0x000fe20008000f00 */
[----:B----4-:R-:W-:-:S05]  /*1100*/  FMUL R2, R2, UR7 ;  /* 0x0000000702027c20 */ /* 0x010fca0008400000 */
[----:B------:R-:W-:Y:S01]  /*1110*/  BAR.SYNC.DEFER_BLOCKING 0x0 ;  /* 0x0000000000007b1d */ /* 0x000fe20000010000 */
[----:B------:R-:W-:-:S05]  /*1120*/  ISETP.GE.AND P0, PT, R9, 0x1, PT ;  /* 0x000000010900780c */ /* 0x000fca0003f06270 */
[----:B------:R-:W4:Y:S02]  /*1130*/  F2I.U32.TRUNC.NTZ R150, R2 ;  /* 0x0000000200967305 */ /* 0x000f24000020f000 */
[----:B------:R-:W1:Y:S01]  /*1140*/  S2UR UR36, SR_CTAID.Z ;  /* 0x00000000002479c3 */ /* 0x000e620000002700 */
[----:B---3--:R-:W-:-:S05]  /*1150*/  IADD3 R152, PT, PT, -R152, RZ, RZ ;  /* 0x000000ff98987210 */ /* 0x008fca0007ffe1ff */
[----:B--2---:R-:W-:Y:S01]  /*1160*/  IMAD R152, R5, R152, UR5 ;  /* 0x0000000505987e24 */ /* 0x004fe2000f8e0298 */
[----:B----4-:R-:W-:-:S05]  /*1170*/  IADD3 R150, PT, PT, -R150, RZ, RZ ;  /* 0x000000ff96967210 */ /* 0x010fca0007ffe1ff */
[----:B-1----:R-:W-:Y:S01]  /*1180*/  IMAD R150, R3, R150, UR4 ;  /* 0x0000000403967e24 */ /* 0x002fe2000f8e0296 */
[----:B------:R-:W-:Y:S06]  /*1190*/  @!P0 BRA `(.L_x_16) ;  /* 0x0000000000b88947 */ /* 0x000fec0003800000 */
[----:B------:R-:W1:Y:S01]  /*11a0*/  LDC.64 R4, c[0x0][0xb18] ;  /* 0x0002c600ff047b82 */ /* 0x000e620000000a00 */
[----:B------:R-:W-:-:S07]  /*11b0*/  ISETP.NE.AND P0, PT, R9, 0x1, PT ;  /* 0x000000010900780c */ /* 0x000fce0003f05270 */
[----:B------:R-:W2:Y:S08]  /*11c0*/  LDC R10, c[0x0][0xb0c] ;  /* 0x0002c300ff0a7b82 */ /* 0x000eb00000000800 */
[----:B------:R-:W3:Y:S08]  /*11d0*/  LDC R11, c[0x0][0x370] ;  /* 0x0000dc00ff0b7b82 */ /* 0x000ef00000000800 */
[----:B------:R-:W4:Y:S01]  /*11e0*/  LDC R12, c[0x0][0x374] ;  /* 0x0000dd00ff0c7b82 */ /* 0x000f220000000800 */
[----:B-1----:R-:W-:-:S07]  /*11f0*/  ISETP.NE.AND P1, PT, R4, 0x1, PT ;  /* 0x000000010400780c */ /* 0x002fce0003f25270 */
[----:B------:R-:W3:Y:S01]  /*1200*/  LDC.64 R6, c[0x0][0xb10] ;  /* 0x0002c400ff067b82 */ /* 0x000ee20000000a00 */
[----:B--2---:R-:W-:-:S07]  /*1210*/  ISETP.NE.AND P2, PT, R10, 0x1, PT ;  /* 0x000000010a00780c */ /* 0x004fce0003f45270 */
[----:B------:R-:W1:Y:S08]  /*1220*/  LDC R8, c[0x0][0xb20] ;  /* 0x0002c800ff087b82 */ /* 0x000e700000000800 */
[----:B------:R-:W2:Y:S01]  /*1230*/  LDC.64 R2, c[0x0][0xb28] ;  /* 0x0002ca00ff027b82 */ /* 0x000ea20000000a00 */
[----:B----4-:R-:W-:-:S04]  /*1240*/  IMAD.HI.U32 R13, R12, R5, RZ ;  /* 0x000000050c0d7227 */ /* 0x010fc800078e00ff */
[----:B------:R-:W-:-:S04]  /*1250*/  IMAD.HI.U32 R5, R20, R5, RZ ;  /* 0x0000000514057227 */ /* 0x000fc800078e00ff */
[----:B---3--:R-:W-:-:S04]  /*1260*/  IMAD.HI.U32 R14, R11, R6, RZ ;  /* 0x000000060b0e7227 */ /* 0x008fc800078e00ff */
[C---:B------:R-:W-:Y:S01]  /*1270*/  IMAD.HI.U32 R16, R21.reuse, R6, RZ ;  /* 0x0000000615107227 */ /* 0x040fe200078e00ff */
[-C--:B------:R-:W-:Y:S02]  /*1280*/  @P2 SHF.R.U32.HI R11, RZ, R7.reuse, R14 ;  /* 0x00000007ff0b2219 */ /* 0x080fe4000001160e */
[-C--:B-1----:R-:W-:Y:S02]  /*1290*/  @P1 SHF.R.U32.HI R12, RZ, R8.reuse, R13 ;  /* 0x00000008ff0c1219 */ /* 0x082fe4000001160d */
[----:B------:R-:W-:Y:S02]  /*12a0*/  SHF.R.U32.HI R5, RZ, R8, R5 ;  /* 0x00000008ff057219 */ /* 0x000fe40000011605 */
[----:B------:R-:W-:Y:S02]  /*12b0*/  SHF.R.U32.HI R16, RZ, R7, R16 ;  /* 0x00000007ff107219 */ /* 0x000fe40000011610 */
[----:B------:R-:W-:Y:S01]  /*12c0*/  SEL R5, R20, R5, !P1 ;  /* 0x0000000514057207 */ /* 0x000fe20004800000 */
[----:B--2---:R-:W-:Y:S01]  /*12d0*/  IMAD.HI.U32 R14, R12, R2, RZ ;  /* 0x000000020c0e7227 */ /* 0x004fe200078e00ff */
[----:B------:R-:W-:-:S02]  /*12e0*/  SEL R7, R21, R16, !P2 ;  /* 0x0000001015077207 */ /* 0x000fc40005000000 */
[----:B------:R-:W-:Y:S01]  /*12f0*/  IADD3 R13, PT, PT, -R5, RZ, RZ ;  /* 0x000000ff050d7210 */ /* 0x000fe20007ffe1ff */
[----:B------:R-:W-:Y:S01]  /*1300*/  IMAD.HI.U32 R6, R11, R2, RZ ;  /* 0x000000020b067227 */ /* 0x000fe200078e00ff */
[----:B------:R-:W-:-:S03]  /*1310*/  @P0 SHF.R.U32.HI R12, RZ, R3, R14 ;  /* 0x00000003ff0c0219 */ /* 0x000fc6000001160e */
[----:B------:R-:W-:Y:S01]  /*1320*/  IMAD R13, R4, R13, R20 ;  /* 0x0000000d040d7224 */ /* 0x000fe200078e0214 */
[----:B------:R-:W-:Y:S01]  /*1330*/  @P0 SHF.R.U32.HI R11, RZ, R3, R6 ;  /* 0x00000003ff0b0219 */ /* 0x000fe20000011606 */
[----:B------:R-:W-:-:S04]  /*1340*/  IMAD R12, R12, R9, RZ ;  /* 0x000000090c0c7224 */ /* 0x000fc800078e02ff */
[----:B------:R-:W-:Y:S01]  /*1350*/  IMAD R6, R11, R9, RZ ;  /* 0x000000090b067224 */ /* 0x000fe200078e02ff */
[----:B------:R-:W-:-:S04]  /*1360*/  ISETP.GE.AND P1, PT, R5, R12, PT ;  /* 0x0000000c0500720c */ /* 0x000fc80003f26270 */
[----:B------:R-:W-:Y:S01]  /*1370*/  ISETP.GE.OR P1, PT, R7, R6, P1 ;  /* 0x000000060700720c */ /* 0x000fe20000f26670 */
[----:B------:R-:W-:-:S05]  /*1380*/  IMAD.HI.U32 R6, R5, R2, RZ ;  /* 0x0000000205067227 */ /* 0x000fca00078e00ff */
[----:B------:R-:W-:-:S04]  /*1390*/  SHF.R.U32.HI R6, RZ, R3, R6 ;  /* 0x00000003ff067219 */ /* 0x000fc80000011606 */
[----:B------:R-:W-:-:S03]  /*13a0*/  SEL R6, R5, R6, !P0 ;  /* 0x0000000605067207 */ /* 0x000fc60004000000 */
[----:B------:R-:W-:Y:S01]  /*13b0*/  @!P1 IMAD.HI.U32 R8, R7, R2, RZ ;  /* 0x0000000207089227 */ /* 0x000fe200078e00ff */
[----:B------:R-:W-:-:S04]  /*13c0*/  IADD3 R2, PT, PT, -R6, RZ, RZ ;  /* 0x000000ff06027210 */ /* 0x000fc80007ffe1ff */
[----:B------:R-:W-:Y:S01]  /*13d0*/  @!P1 SHF.R.U32.HI R8, RZ, R3, R8 ;  /* 0x00000003ff089219 */ /* 0x000fe20000011608 */
[----:B------:R-:W-:-:S03]  /*13e0*/  IMAD R2, R9, R2, R5 ;  /* 0x0000000209027224 */ /* 0x000fc600078e0205 */
[----:B------:R-:W-:-:S05]  /*13f0*/  @!P1 SEL R3, R7, R8, !P0 ;  /* 0x0000000807039207 */ /* 0x000fca0004000000 */
[--C-:B------:R-:W-:Y:S02]  /*1400*/  @!P1 IMAD.IADD R6, R6, 0x1, -R3.reuse ;  /* 0x0000000106069824 */ /* 0x100fe400078e0a03 */
[----:B------:R-:W-:Y:S01]  /*1410*/  @!P1 IMAD R3, R2, R11, R3 ;  /* 0x0000000b02039224 */ /* 0x000fe200078e0203 */
[----:B------:R-:W-:Y:S01]  /*1420*/  IADD3 R2, PT, PT, -R7, RZ, RZ ;  /* 0x000000ff07027210 */ /* 0x000fe20007ffe1ff */
[----:B------:R-:W-:Y:S02]  /*1430*/  @!P1 IMAD R5, R6, R9, R7 ;  /* 0x0000000906059224 */ /* 0x000fe400078e0207 */
[----:B------:R-:W-:Y:S02]  /*1440*/  @!P1 IMAD.MOV.U32 R7, RZ, RZ, R3 ;  /* 0x000000ffff079224 */ /* 0x000fe400078e0003 */
[----:B------:R-:W-:Y:S02]  /*1450*/  IMAD R2, R10, R2, R21 ;  /* 0x000000020a027224 */ /* 0x000fe400078e0215 */
[----:B------:R-:W-:-:S02]  /*1460*/  IMAD R20, R5, R4, R13 ;  /* 0x0000000405147224 */ /* 0x000fc400078e020d */
[----:B------:R-:W-:Y:S02]  /*1470*/  IMAD R21, R7, R10, R2 ;  /* 0x0000000a07157224 */ /* 0x000fe400078e0202 */
.L_x_16:
[----:B------:R-:W1:Y:S01]  /*1480*/  LDCU UR4, c[0x0][0xb30] ;  /* 0x00016600ff0477ac */ /* 0x000e620008000800 */
[----:B------:R-:W2:Y:S08]  /*1490*/  S2UR UR37, SR_CgaCtaId ;  /* 0x00000000002579c3 */ /* 0x000eb00000008800 */
[----:B------:R-:W3:Y:S01]  /*14a0*/  LDC R72, c[0x0][0xb24] ;  /* 0x0002c900ff487b82 */ /* 0x000ee20000000800 */
[----:B-1----:R-:W-:-:S09]  /*14b0*/  UISETP.NE.AND UP1, UPT, UR4, 0x1, UPT ;  /* 0x000000010400788c */ /* 0x002fd2000bf25270 */
[----:B--2---:R-:W-:Y:S05]  /*14c0*/  BRA.U UP1, `(.L_x_17) ;  /* 0x0000000101407547 */ /* 0x004fea000b800000 */
[----:B------:R-:W1:Y:S08]  /*14d0*/  LDC.64 R4, c[0x0][0xb10] ;  /* 0x0002c400ff047b82 */ /* 0x000e700000000a00 */
[----:B------:R-:W2:Y:S08]  /*14e0*/  LDC.64 R2, c[0x0][0xb18] ;  /* 0x0002c600ff027b82 */ /* 0x000eb00000000a00 */
[----:B------:R-:W4:Y:S08]  /*14f0*/  LDC R6, c[0x0][0xb20] ;  /* 0x0002c800ff067b82 */ /* 0x000f300000000800 */
[----:B------:R-:W3:Y:S01]  /*1500*/  LDC R8, c[0x0][0xb0c] ;  /* 0x0002c300ff087b82 */ /* 0x000ee20000000800 */
[----:B-1----:R-:W-:-:S05]  /*1510*/  IMAD.HI.U32 R4, R21, R4, RZ ;  /* 0x0000000415047227 */ /* 0x002fca00078e00ff */
[----:B------:R-:W-:Y:S01]  /*1520*/  SHF.R.U32.HI R4, RZ, R5, R4 ;  /* 0x00000005ff047219 */ /* 0x000fe20000011604 */
[----:B--2---:R-:W-:Y:S01]  /*1530*/  IMAD.HI.U32 R3, R20, R3, RZ ;  /* 0x0000000314037227 */ /* 0x004fe200078e00ff */
[----:B------:R-:W-:-:S04]  /*1540*/  ISETP.NE.AND P0, PT, R2, 0x1, PT ;  /* 0x000000010200780c */ /* 0x000fc80003f05270 */
[----:B----4-:R-:W-:-:S04]  /*1550*/  SHF.R.U32.HI R3, RZ, R6, R3 ;  /* 0x00000006ff037219 */ /* 0x010fc80000011603 */
[----:B------:R-:W-:Y:S02]  /*1560*/  SEL R3, R20, R3, !P0 ;  /* 0x0000000314037207 */ /* 0x000fe40004000000 */
[----:B---3--:R-:W-:-:S04]  /*1570*/  ISETP.NE.AND P1, PT, R8, 0x1, PT ;  /* 0x000000010800780c */ /* 0x008fc80003f25270 */
[----:B------:R-:W-:-:S05]  /*1580*/  SEL R4, R21, R4, !P1 ;  /* 0x0000000415047207 */ /* 0x000fca0004800000 */
[----:B------:R-:W-:Y:S02]  /*1590*/  IMAD.IADD R5, R3, 0x1, -R4 ;  /* 0x0000000103057824 */ /* 0x000fe400078e0a04 */
[----:B------:R-:W-:Y:S02]  /*15a0*/  IMAD.IADD R3, R4, 0x1, -R3 ;  /* 0x0000000104037824 */ /* 0x000fe400078e0a03 */
[----:B------:R-:W-:Y:S02]  /*15b0*/  IMAD R21, R5, R8, R21 ;  /* 0x0000000805157224 */ /* 0x000fe400078e0215 */
[----:B------:R-:W-:-:S07]  /*15c0*/  IMAD R20, R3, R2, R20 ;  /* 0x0000000203147224 */ /* 0x000fce00078e0214 */
.L_x_17:
[----:B------:R-:W-:Y:S01]  /*15d0*/  BAR.SYNC.DEFER_BLOCKING 0x0 ;  /* 0x0000000000007b1d */ /* 0x000fe20000010000 */
[----:B------:R-:W-:Y:S01]  /*15e0*/  UISETP.NE.AND UP1, UPT, UR8, 0x2, UPT ;  /* 0x000000020800788c */ /* 0x000fe2000bf25270 */
[----:B------:R-:W-:Y:S02]  /*15f0*/  ISETP.NE.OR P5, PT, R0, 0x2, !P5 ;  /* 0x000000020000780c */ /* 0x000fe40006fa5670 */
[----:B------:R-:W-:-:S06]  /*1600*/  LOP3.LUT R2, R167, 0x1f, RZ, 0xc0, !PT ;  /* 0x0000001fa7027812 */ /* 0x000fcc00078ec0ff */
[----:B------:R-:W-:Y:S05]  /*1610*/  BRA.U UP1, `(.L_x_18) ;  /* 0x0000001d01287547 */ /* 0x000fea000b800000 */
[----:B------:R-:W1:Y:S01]  /*1620*/  LDCU UR13, c[0x0][0x38c] ;  /* 0x00007180ff0d77ac */ /* 0x000e620008000800 */
[----:B------:R-:W2:Y:S01]  /*1630*/  LDC R9, c[0x0][0x370] ;  /* 0x0000dc00ff097b82 */ /* 0x000ea20000000800 */
[----:B------:R-:W-:Y:S01]  /*1640*/  PLOP3.LUT P1, PT, PT, PT, UP2, 0x80, 0x8 ;  /* 0x000000000008781c */ /* 0x000fe20003f2f028 */
[----:B------:R-:W-:Y:S01]  /*1650*/  HFMA2 R12, -RZ, RZ, 0, 0 ;  /* 0x00000000ff0c7431 */ /* 0x000fe200000001ff */
[----:B------:R-:W-:Y:S01]  /*1660*/  ISETP.EQ.OR P4, PT, R2, RZ, P5 ;  /* 0x000000ff0200720c */ /* 0x000fe20002f82670 */
[----:B------:R-:W-:Y:S01]  /*1670*/  IMAD.MOV.U32 R15, RZ, RZ, 0x1 ;  /* 0x00000001ff0f7424 */ /* 0x000fe200078e00ff */
[----:B------:R-:W-:Y:S01]  /*1680*/  PLOP3.LUT P1, PT, P1, PT, PT, 0x8, 0x80 ;  /* 0x000000000080781c */ /* 0x000fe20000f2e170 */
[----:B------:R-:W-:Y:S01]  /*1690*/  IMAD.MOV.U32 R14, RZ, RZ, RZ ;  /* 0x000000ffff0e7224 */ /* 0x000fe200078e00ff */
[----:B------:R-:W-:Y:S01]  /*16a0*/  MOV R8, 0x1 ;  /* 0x0000000100087802 */ /* 0x000fe20000000f00 */
[----:B------:R-:W4:Y:S01]  /*16b0*/  LDC R0, c[0x0][0x374] ;  /* 0x0000dd00ff007b82 */ /* 0x000f220000000800 */
[----:B------:R-:W-:Y:S01]  /*16c0*/  IMAD.MOV.U32 R10, RZ, RZ, RZ ;  /* 0x000000ffff0a7224 */ /* 0x000fe200078e00ff */
[----:B------:R-:W2:Y:S01]  /*16d0*/  LDCU.64 UR22, c[0x0][0x348] ;  /* 0x00006900ff1677ac */ /* 0x000ea20008000a00 */
[----:B------:R-:W-:Y:S01]  /*16e0*/  UMOV UR6, URZ ;  /* 0x000000ff00067c82 */ /* 0x000fe20008000000 */
[----:B-1----:R-:W-:-:S04]  /*16f0*/  UIADD3 UR5, UPT, UPT, UR13, 0x1f, URZ ;  /* 0x0000001f0d057890 */ /* 0x002fc8000fffe0ff */
[----:B------:R-:W-:-:S04]  /*1700*/  USHF.R.S32.HI UR4, URZ, 0x1f, UR5 ;  /* 0x0000001fff047899 */ /* 0x000fc80008011405 */
[----:B------:R-:W-:-:S04]  /*1710*/  ULEA.HI UR4, UR4, UR5, URZ, 0x5 ;  /* 0x0000000504047291 */ /* 0x000fc8000f8f28ff */
[----:B------:R-:W-:Y:S02]  /*1720*/  USHF.R.S32.HI UR15, URZ, 0x5, UR4 ;  /* 0x00000005ff0f7899 */ /* 0x000fe40008011404 */
[----:B------:R-:W-:Y:S02]  /*1730*/  UIADD3 UR4, UPT, UPT, UR13, -0x1, URZ ;  /* 0xffffffff0d047890 */ /* 0x000fe4000fffe0ff */
[----:B------:R-:W-:Y:S02]  /*1740*/  UISETP.LT.U32.AND UP0, UPT, UR15, 0x18, UPT ;  /* 0x000000180f00788c */ /* 0x000fe4000bf01070 */
[----:B------:R-:W-:Y:S02]  /*1750*/  UISETP.GE.U32.AND UP1, UPT, UR4, -0x3f, UPT ;  /* 0xffffffc10400788c */ /* 0x000fe4000bf26070 */
[----:B------:R-:W-:Y:S02]  /*1760*/  USEL UR14, UR15, 0x18, UP0 ;  /* 0x000000180f0e7887 */ /* 0x000fe40008000000 */
[----:B------:R-:W-:-:S02]  /*1770*/  UIADD3 UR13, UPT, UPT, UR13, 0x3e, URZ ;  /* 0x0000003e0d0d7890 */ /* 0x000fc4000fffe0ff */
[----:B------:R-:W-:Y:S02]  /*1780*/  UIADD3 UR5, UPT, UPT, UR14, -0x1, URZ ;  /* 0xffffffff0e057890 */ /* 0x000fe4000fffe0ff */
[----:B------:R-:W-:-:S03]  /*1790*/  UIADD3 UR7, UPT, UPT, UR15, -UR14, URZ ;  /* 0x8000000e0f077290 */ /* 0x000fc6000fffe0ff */
[----:B------:R-:W-:-:S04]  /*17a0*/  @UP1 UIADD3 UR5, UPT, UPT, UR14, URZ, URZ ;  /* 0x000000ff0e051290 */ /* 0x000fc8000fffe0ff */
[----:B--2---:R-:W-:-:S12]  /*17b0*/  UIADD3 UR5, UPT, UPT, UR5, 0x1, URZ ;  /* 0x0000000105057890 */ /* 0x004fd8000fffe0ff */
.L_x_36:
[----:B------:R-:W-:Y:S01]  /*17c0*/  UISETP.NE.AND UP0, UPT, UR37, URZ, UPT ;  /* 0x000000ff2500728c */ /* 0x000fe2000bf05270 */
[----:B------:R-:W1:Y:S08]  /*17d0*/  S2UR UR37, SR_CgaCtaId ;  /* 0x00000000002579c3 */ /* 0x000e700000008800 */
[----:B------:R-:W-:Y:S05]  /*17e0*/  BRA.U UP0, `(.L_x_19) ;  /* 0x0000000100347547 */ /* 0x000fea000b800000 */
[----:B------:R-:W2:Y:S01]  /*17f0*/  S2R R2, SR_CgaCtaId ;  /* 0x0000000000027919 */ /* 0x000ea20000008800 */
[----:B------:R-:W-:-:S04]  /*1800*/  MOV R3, 0x400 ;  /* 0x0000040000037802 */ /* 0x000fc80000000f00 */
[----:B--2---:R-:W-:Y:S02]  /*1810*/  LEA R3, R2, R3, 0x18 ;  /* 0x0000000302037211 */ /* 0x004fe400078ec0ff */
[----:B------:R-:W-:-:S03]  /*1820*/  SHF.L.U32 R2, R8, 0x1f, RZ ;  /* 0x0000001f08027819 */ /* 0x000fc600000006ff */
[----:B------:R-:W-:-:S04]  /*1830*/  IMAD R3, R10, 0x8, R3 ;  /* 0x000000080a037824 */ /* 0x000fc800078e0203 */
[----:B------:R-:W2:Y:S02]  /*1840*/  SYNCS.PHASECHK.TRANS64.TRYWAIT P0, [R3+URZ+0x220], R2 ;  /* 0x00022002030075a7 */ /* 0x000ea400080011ff */
[----:B--2---:R-:W-:Y:S05]  /*1850*/  @!P0 BRA `(.L_x_20) ;  /* 0x0000007400cc8947 */ /* 0x004fea0003800000 */
.L_x_126:
[----:B------:R-:W-:Y:S01]  /*1860*/  VIADD R10, R10, 0x1 ;  /* 0x000000010a0a7836 */ /* 0x000fe20000000000 */
[----:B------:R2:W-:Y:S04]  /*1870*/  SYNCS.ARRIVE.TRANS64.A1T0 RZ, [R3+URZ+0x210], RZ ;  /* 0x000210ff03ff79a7 */ /* 0x0005e800081000ff */
[----:B------:R-:W-:-:S04]  /*1880*/  ISETP.NE.AND P0, PT, R10, 0x2, PT ;  /* 0x000000020a00780c */ /* 0x000fc80003f05270 */
[----:B------:R-:W-:Y:S02]  /*1890*/  SEL R10, R10, RZ, P0 ;  /* 0x000000ff0a0a7207 */ /* 0x000fe40000000000 */
[----:B--2---:R-:W-:-:S04]  /*18a0*/  SEL R3, RZ, 0x1, P0 ;  /* 0x00000001ff037807 */ /* 0x004fc80000000000 */
[----:B------:R-:W-:-:S07]  /*18b0*/  LOP3.LUT R8, R8, R3, RZ, 0x3c, !PT ;  /* 0x0000000308087212 */ /* 0x000fce00078e3cff */
.L_x_19:
[----:B------:R-:W-:Y:S01]  /*18c0*/  UMOV UR4, 0x400 ;  /* 0x0000040000047882 */ /* 0x000fe20000000000 */
[----:B------:R-:W-:Y:S01]  /*18d0*/  SHF.L.U32 R2, R15, 0x1f, RZ ;  /* 0x0000001f0f027819 */ /* 0x000fe200000006ff */
[----:B-1----:R-:W-:Y:S01]  /*18e0*/  ULEA UR4, UR37, UR4, 0x18 ;  /* 0x0000000425047291 */ /* 0x002fe2000f8ec0ff */
[----:B------:R-:W-:Y:S01]  /*18f0*/  R2UR UR34, R21 ;  /* 0x00000000152272ca */ /* 0x000fe200000e0000 */
[----:B------:R-:W-:Y:S01]  /*1900*/  UISETP.GE.U32.AND UP0, UPT, UR13, 0x3f, UPT ;  /* 0x0000003f0d00788c */ /* 0x000fe2000bf06070 */
[----:B------:R-:W-:Y:S01]  /*1910*/  R2UR UR11, R20 ;  /* 0x00000000140b72ca */ /* 0x000fe200000e0000 */
[----:B------:R-:W-:Y:S01]  /*1920*/  ULEA UR8, UR6, UR4, 0x3 ;  /* 0x0000000406087291 */ /* 0x000fe2000f8e18ff */
[----:B------:R-:W-:-:S08]  /*1930*/  UMOV UR24, URZ ;  /* 0x000000ff00187c82 */ /* 0x000fd00008000000 */
[----:B------:R1:W2:Y:S01]  /*1940*/  SYNCS.PHASECHK.TRANS64.TRYWAIT P0, [UR8+0xc0], R2 ;  /* 0x0000c002ff0075a7 */ /* 0x0002a20008001108 */
[----:B------:R-:W-:Y:S02]  /*1950*/  USHF.L.U32 UR34, UR34, 0x7, URZ ;  /* 0x0000000722227899 */ /* 0x000fe400080006ff */
[----:B------:R-:W-:Y:S01]  /*1960*/  USHF.L.U32 UR11, UR11, 0x7, URZ ;  /* 0x000000070b0b7899 */ /* 0x000fe200080006ff */
[----:B------:R-:W-:Y:S11]  /*1970*/  BRA.U !UP0, `(.L_x_21) ;  /* 0x0000000108a47547 */ /* 0x000ff6000b800000 */
[----:B------:R-:W-:Y:S01]  /*1980*/  UMOV UR16, URZ ;  /* 0x000000ff00107c82 */ /* 0x000fe20008000000 */
[----:B------:R-:W-:-:S05]  /*1990*/  UMOV UR17, UR6 ;  /* 0x0000000600117c82 */ /* 0x000fca0008000000 */
.L_x_26:
[----:B-1----:R-:W-:Y:S01]  /*19a0*/  ULEA UR33, UR17, UR4, 0x3 ;  /* 0x0000000411217291 */ /* 0x002fe2000f8e18ff */
[----:B--2---:R-:W-:Y:S01]  /*19b0*/  @!P5 MOV R3, 0x2000 ;  /* 0x000020000003d802 */ /* 0x004fe20000000f00 */
[----:B--2---:R-:W-:Y:S10]  /*19c0*/  @P0 BRA `(.L_x_22) ;  /* 0x00000000000c0947 */ /* 0x004ff40003800000 */
[----:B------:R-:W-:-:S04]  /*19d0*/  SHF.L.U32 R5, R15, 0x1f, RZ ;  /* 0x0000001f0f057819 */ /* 0x000fc800000006ff */
[----:B------:R-:W2:Y:S02]  /*19e0*/  SYNCS.PHASECHK.TRANS64.TRYWAIT P0, [UR33+0xc0], R5 ;  /* 0x0000c005ff0075a7 */ /* 0x000ea40008001121 */
[----:B--2---:R-:W-:Y:S05]  /*19f0*/  @!P0 BRA `(.L_x_23) ;  /* 0x0000007400788947 */ /* 0x004fea0003800000 */
.L_x_22:
[----:B------:R2:W-:Y:S01]  /*1a00*/  @!P5 SYNCS.ARRIVE.TRANS64 RZ, [UR33], R3 ;  /* 0x00000003ffffd9a7 */ /* 0x0005e20008000021 */
[----:B------:R-:W-:Y:S04]  /*1a10*/  BSSY.RECONVERGENT B0, `(.L_x_24) ;  /* 0x0000003000007945 */ /* 0x000fe80003800200 */
[----:B------:R-:W-:Y:S05]  /*1a20*/  @P4 BRA `(.L_x_25) ;  /* 0x0000000000044947 */ /* 0x000fea0003800000 */
[----:B------:R-:W-:Y:S05]  /*1a30*/  BPT.TRAP 0x1 ;  /* 0x000000040000795c */ /* 0x000fea0000300000 */
.L_x_25:
[----:B------:R-:W-:Y:S05]  /*1a40*/  BSYNC.RECONVERGENT B0 ;  /* 0x0000000000007941 */ /* 0x000fea0003800200 */
.L_x_24:
[----:B------:R-:W-:Y:S02]  /*1a50*/  UIADD3 UR6, UPT, UPT, UR17, 0x1, URZ ;  /* 0x0000000111067890 */ /* 0x000fe4000fffe0ff */
[----:B------:R-:W-:Y:S02]  /*1a60*/  UIADD3 UR26, UP1, UPT, UR22, 0x80, URZ ;  /* 0x00000080161a7890 */ /* 0x000fe4000ff3e0ff */
[----:B------:R-:W-:Y:S02]  /*1a70*/  UISETP.NE.AND UP0, UPT, UR6, 0x18, UPT ;  /* 0x000000180600788c */ /* 0x000fe4000bf05270 */
[----:B------:R-:W-:Y:S02]  /*1a80*/  USHF.L.U32 UR35, UR16, 0x5, URZ ;  /* 0x0000000510237899 */ /* 0x000fe400080006ff */
[----:B------:R-:W-:Y:S02]  /*1a90*/  USEL UR9, URZ, 0x1, UP0 ;  /* 0x00000001ff097887 */ /* 0x000fe40008000000 */
[----:B------:R-:W-:-:S02]  /*1aa0*/  USEL UR6, UR6, URZ, UP0 ;  /* 0x000000ff06067287 */ /* 0x000fc40008000000 */
[----:B------:R-:W-:Y:S02]  /*1ab0*/  UIADD3 UR20, UP0, UPT, UR22, 0x180, URZ ;  /* 0x0000018016147890 */ /* 0x000fe4000ff1e0ff */
[----:B------:R-:W-:Y:S01]  /*1ac0*/  ULEA UR8, UR6, UR4, 0x3 ;  /* 0x0000000406087291 */ /* 0x000fe2000f8e18ff */
[----:B------:R-:W-:Y:S01]  /*1ad0*/  LOP3.LUT R15, R15, UR9, RZ, 0x3c, !PT ;  /* 0x000000090f0f7c12 */ /* 0x000fe2000f8e3cff */
[----:B------:R-:W-:Y:S02]  /*1ae0*/  UIADD3.X UR27, UPT, UPT, URZ, UR23, URZ, UP1, !UPT ;  /* 0x00000017ff1b7290 */ /* 0x000fe40008ffe4ff */
[----:B------:R-:W-:Y:S01]  /*1af0*/  UIADD3.X UR21, UPT, UPT, URZ, UR23, URZ, UP0, !UPT ;  /* 0x00000017ff157290 */ /* 0x000fe200087fe4ff */
[----:B-1----:R-:W-:Y:S01]  /*1b00*/  SHF.L.U32 R2, R15, 0x1f, RZ ;  /* 0x0000001f0f027819 */ /* 0x002fe200000006ff */
[----:B------:R-:W-:Y:S01]  /*1b10*/  UMOV UR18, 0x0 ;  /* 0x0000000000127882 */ /* 0x000fe20000000000 */
[----:B------:R-:W-:Y:S01]  /*1b20*/  UMOV UR19, 0x10000000 ;  /* 0x1000000000137882 */ /* 0x000fe20000000000 */
[----:B------:R-:W-:Y:S01]  /*1b30*/  UMOV UR12, UR36 ;  /* 0x00000024000c7c82 */ /* 0x000fe20008000000 */
[----:B------:R1:W1:Y:S01]  /*1b40*/  SYNCS.PHASECHK.TRANS64.TRYWAIT P0, [UR8+0xc0], R2 ;  /* 0x0000c002ff0075a7 */ /* 0x0002620008001108 */
[----:B------:R-:W-:Y:S01]  /*1b50*/  ULEA UR8, UR17, UR4, 0xc ;  /* 0x0000000411087291 */ /* 0x000fe2000f8e60ff */
[----:B------:R-:W-:Y:S01]  /*1b60*/  UMOV UR9, UR33 ;  /* 0x0000002100097c82 */ /* 0x000fe20008000000 */
[----:B------:R-:W-:-:S02]  /*1b70*/  UMOV UR10, UR35 ;  /* 0x00000023000a7c82 */ /* 0x000fc40008000000 */
[----:B------:R-:W-:Y:S02]  /*1b80*/  UIADD3 UR32, UPT, UPT, UR8, 0x8600, URZ ;  /* 0x0000860008207890 */ /* 0x000fe4000fffe0ff */
[----:B------:R-:W-:Y:S02]  /*1b90*/  UIADD3 UR8, UPT, UPT, UR8, 0x20600, URZ ;  /* 0x0002060008087890 */ /* 0x000fe4000fffe0ff */
[----:B------:R-:W-:Y:S01]  /*1ba0*/  UIADD3 UR16, UPT, UPT, UR16, 0x1, URZ ;  /* 0x0000000110107890 */ /* 0x000fe2000fffe0ff */
[----:B------:R-:W-:Y:S01]  /*1bb0*/  UMOV UR24, UR5 ;  /* 0x0000000500187c82 */ /* 0x000fe20008000000 */
[----:B------:R-:W-:Y:S02]  /*1bc0*/  UMOV UR17, UR6 ;  /* 0x0000000600117c82 */ /* 0x000fe40008000000 */
[----:B------:R-:W-:Y:S01]  /*1bd0*/  UISETP.NE.AND UP0, UPT, UR16, UR5, UPT ;  /* 0x000000051000728c */ /* 0x000fe2000bf05270 */
[----:B------:R1:W-:Y:S02]  /*1be0*/  UTMALDG.3D [UR32], [UR26], desc[UR18] ;  /* 0x000012201a0075b4 */ /* 0x0003e40008011000 */
[----:B------:R1:W-:Y:S06]  /*1bf0*/  UTMALDG.3D [UR8], [UR20], desc[UR18] ;  /* 0x00001208140075b4 */ /* 0x0003ec0008011000 */
[----:B------:R-:W-:Y:S05]  /*1c00*/  BRA.U UP0, `(.L_x_26) ;  /* 0xfffffffd00647547 */ /* 0x000fea000b83ffff */
.L_x_21:
[----:B-1----:R-:W-:Y:S01]  /*1c10*/  ULEA UR8, UR6, UR4, 0x3 ;  /* 0x0000000406087291 */ /* 0x002fe2000f8e18ff */
[----:B------:R-:W-:Y:S01]  /*1c20*/  SHF.L.U32 R2, R15, 0x1f, RZ ;  /* 0x0000001f0f027819 */ /* 0x000fe200000006ff */
[----:B------:R-:W-:Y:S01]  /*1c30*/  @!P1 SYNCS.ARRIVE.TRANS64.A1T0 RZ, [UR4+0x1a8], RZ ;  /* 0x0001a8ffffff99a7 */ /* 0x000fe20008100004 */
[----:B------:R-:W-:-:S06]  /*1c40*/  UISETP.GT.AND UP0, UPT, UR15, UR14, UPT ;  /* 0x0000000e0f00728c */ /* 0x000fcc000bf04270 */
[----:B--2---:R1:W2:Y:S03]  /*1c50*/  SYNCS.PHASECHK.TRANS64.TRYWAIT P0, [UR8+0xc0], R2 ;  /* 0x0000c002ff0075a7 */ /* 0x0042a60008001108 */
[----:B------:R-:W-:Y:S05]  /*1c60*/  BRA.U !UP0, `(.L_x_27) ;  /* 0x0000000108a87547 */ /* 0x000fea000b800000 */
[----:B------:R-:W-:Y:S01]  /*1c70*/  UIADD3 UR21, UPT, UPT, UR7, UR24, URZ ;  /* 0x0000001807157290 */ /* 0x000fe2000fffe0ff */
[----:B------:R-:W-:-:S11]  /*1c80*/  UMOV UR25, UR6 ;  /* 0x0000000600197c82 */ /* 0x000fd60008000000 */
.L_x_32:
[----:B-1----:R-:W-:Y:S01]  /*1c90*/  ULEA UR17, UR25, UR4, 0x3 ;  /* 0x0000000419117291 */ /* 0x002fe2000f8e18ff */
[----:B--2---:R-:W-:Y:S01]  /*1ca0*/  @!P5 MOV R3, 0x2000 ;  /* 0x000020000003d802 */ /* 0x004fe20000000f00 */
[----:B--2---:R-:W-:Y:S10]  /*1cb0*/  @P0 BRA `(.L_x_28) ;  /* 0x00000000000c0947 */ /* 0x004ff40003800000 */
[----:B------:R-:W-:-:S04]  /*1cc0*/  SHF.L.U32 R5, R15, 0x1f, RZ ;  /* 0x0000001f0f057819 */ /* 0x000fc800000006ff */
[----:B------:R-:W2:Y:S02]  /*1cd0*/  SYNCS.PHASECHK.TRANS64.TRYWAIT P0, [UR17+0xc0], R5 ;  /* 0x0000c005ff0075a7 */ /* 0x000ea40008001111 */
[----:B--2---:R-:W-:Y:S05]  /*1ce0*/  @!P0 BRA `(.L_x_29) ;  /* 0x0000007000d48947 */ /* 0x004fea0003800000 */
.L_x_28:
[----:B------:R2:W-:Y:S01]  /*1cf0*/  @!P5 SYNCS.ARRIVE.TRANS64 RZ, [UR17], R3 ;  /* 0x00000003ffffd9a7 */ /* 0x0005e20008000011 */
[----:B------:R-:W-:Y:S04]  /*1d00*/  BSSY.RECONVERGENT B0, `(.L_x_30) ;  /* 0x0000003000007945 */ /* 0x000fe80003800200 */
[----:B------:R-:W-:Y:S05]  /*1d10*/  @P4 BRA `(.L_x_31) ;  /* 0x0000000000044947 */ /* 0x000fea0003800000 */
[----:B------:R-:W-:Y:S05]  /*1d20*/  BPT.TRAP 0x1 ;  /* 0x000000040000795c */ /* 0x000fea0000300000 */
.L_x_31:
[----:B------:R-:W-:Y:S05]  /*1d30*/  BSYNC.RECONVERGENT B0 ;  /* 0x0000000000007941 */ /* 0x000fea0003800200 */
.L_x_30:
        /* <DEDUP_REMOVED lines=20> */
[----:B------:R-:W-:Y:S01]  /*1e80*/  UIADD3 UR8, UPT, UPT, UR8, 0x20600, URZ ;  /* 0x0002060008087890 */ /* 0x000fe2000fffe0ff */
[----:B------:R-:W-:Y:S01]  /*1e90*/  UMOV UR9, UR17 ;  /* 0x0000001100097c82 */ /* 0x000fe20008000000 */
[----:B------:R-:W-:Y:S01]  /*1ea0*/  UMOV UR10, UR19 ;  /* 0x00000013000a7c82 */ /* 0x000fe20008000000 */
[----:B------:R-:W-:Y:S01]  /*1eb0*/  UIADD3 UR24, UPT, UPT, UR24, 0x1, URZ ;  /* 0x0000000118187890 */ /* 0x000fe2000fffe0ff */
[----:B------:R-:W-:-:S03]  /*1ec0*/  UMOV UR25, UR6 ;  /* 0x0000000600197c82 */ /* 0x000fc60008000000 */
[----:B------:R1:W-:Y:S01]  /*1ed0*/  UTMALDG.3D [UR16], [UR30], desc[UR26] ;  /* 0x00001a101e0075b4 */ /* 0x0003e20008011000 */
[----:B------:R-:W-:Y:S01]  /*1ee0*/  UISETP.NE.AND UP0, UPT, UR24, UR21, UPT ;  /* 0x000000151800728c */ /* 0x000fe2000bf05270 */
[----:B------:R1:W-:Y:S08]  /*1ef0*/  UTMALDG.3D [UR8], [UR28], desc[UR26] ;  /* 0x00001a081c0075b4 */ /* 0x0003f00008011000 */
[----:B------:R-:W-:Y:S05]  /*1f00*/  BRA.U UP0, `(.L_x_32) ;  /* 0xfffffffd00607547 */ /* 0x000fea000b83ffff */
.L_x_27:
[----:B-1----:R-:W-:Y:S01]  /*1f10*/  LEA R2, R14, UR4, 0x3 ;  /* 0x000000040e027c11 */ /* 0x002fe2000f8e18ff */
[----:B------:R-:W-:Y:S01]  /*1f20*/  NOP ;  /* 0x0000000000007918 */ /* 0x000fe20000000000 */
[----:B--2---:R-:W-:Y:S02]  /*1f30*/  SHF.L.U32 R3, R12, 0x1f, RZ ;  /* 0x0000001f0c037819 */ /* 0x004fe400000006ff */
[----:B------:R-:W-:Y:S02]  /*1f40*/  LEA R4, R14, UR4, 0x4 ;  /* 0x000000040e047c11 */ /* 0x000fe4000f8e20ff */
[----:B------:R-:W1:Y:S02]  /*1f50*/  SYNCS.PHASECHK.TRANS64.TRYWAIT P0, [R2+URZ+0x1b0], R3 ;  /* 0x0001b003020075a7 */ /* 0x000e6400080011ff */
[----:B-1----:R-:W-:Y:S05]  /*1f60*/  @!P0 BRA `(.L_x_33) ;  /* 0x00000070004c8947 */ /* 0x002fea0003800000 */
.L_x_129:
[----:B------:R-:W2:Y:S01]  /*1f70*/  LDS.128 R4, [R4+0x240] ;  /* 0x0002400004047984 */ /* 0x000ea20000000c00 */
[----:B---3--:R-:W-:Y:S01]  /*1f80*/  ISETP.GE.AND P0, PT, R72, 0x1, PT ;  /* 0x000000014800780c */ /* 0x008fe20003f06270 */
[----:B-1----:R-:W-:Y:S01]  /*1f90*/  VIADD R2, R2, 0x1c0 ;  /* 0x000001c002027836 */ /* 0x002fe20000000000 */
[----:B------:R-:W-:Y:S01]  /*1fa0*/  @!PT LDS RZ, [RZ] ;  /* 0x00000000fffff984 */ /* 0x000fe20000000800 */
[----:B------:R-:W-:Y:S01]  /*1fb0*/  @!PT LDS RZ, [RZ] ;  /* 0x00000000fffff984 */ /* 0x000fe20000000800 */
[----:B------:R-:W-:Y:S01]  /*1fc0*/  @!PT LDS RZ, [RZ] ;  /* 0x00000000fffff984 */ /* 0x000fe20000000800 */
[----:B------:R-:W-:Y:S01]  /*1fd0*/  @!PT LDS RZ, [RZ] ;  /* 0x00000000fffff984 */ /* 0x000fe20000000800 */
[----:B------:R1:W-:Y:S06]  /*1fe0*/  MEMBAR.ALL.CTA ;  /* 0x0000000000007992 */ /* 0x0003ec0000008000 */
[----:B-1----:R-:W1:Y:S01]  /*1ff0*/  FENCE.VIEW.ASYNC.S ;  /* 0x00000000000073c6 */ /* 0x002e620000000000 */
[----:B------:R-:W-:-:S04]  /*2000*/  PRMT R2, RZ, 0x654, R2 ;  /* 0x00000654ff027816 */ /* 0x000fc80000000002 */
[----:B-1----:R1:W-:Y:S01]  /*2010*/  SYNCS.ARRIVE.TRANS64.RED.A1T0 RZ, [R2+URZ], RZ ;  /* 0x000000ff02ff79a7 */ /* 0x0023e200081004ff */
[----:B--2---:R-:W-:-:S13]  /*2020*/  LOP3.LUT P2, RZ, R6, 0x1, RZ, 0xc0, !PT ;  /* 0x0000000106ff7812 */ /* 0x004fda000784c0ff */
[----:B------:R-:W-:Y:S01]  /*2030*/  @P2 SHF.R.U32.HI R3, RZ, 0x10, R5 ;  /* 0x00000010ff032819 */ /* 0x000fe20000011605 */
[----:B------:R-:W-:Y:S01]  /*2040*/  VOTEU.ANY UP0, P2 ;  /* 0x0000000000ff7886 */ /* 0x000fe20001000100 */
[----:B------:R-:W-:Y:S02]  /*2050*/  @P2 MOV R13, R4 ;  /* 0x00000004000d2202 */ /* 0x000fe40000000f00 */
[----:B------:R-:W-:Y:S02]  /*2060*/  @P2 R2UR.BROADCAST UR8, R3 ;  /* 0x00000000030822ca */ /* 0x000fe400008e0000 */
[----:B------:R-:W-:-:S11]  /*2070*/  @P2 LOP3.LUT R11, R5, 0xffff, RZ, 0xc0, !PT ;  /* 0x0000ffff050b2812 */ /* 0x000fd600078ec0ff */
[----:B------:R-:W-:Y:S01]  /*2080*/  @UP0 UMOV UR36, UR8 ;  /* 0x0000000800240c82 */ /* 0x000fe20008000000 */
[----:B-1----:R-:W-:Y:S05]  /*2090*/  @!P0 BRA `(.L_x_34) ;  /* 0x0000000000b88947 */ /* 0x002fea0003800000 */
[----:B------:R-:W4:Y:S01]  /*20a0*/  LDC.64 R4, c[0x0][0xb18] ;  /* 0x0002c600ff047b82 */ /* 0x000f220000000a00 */
[----:B------:R-:W-:-:S07]  /*20b0*/  ISETP.NE.AND P3, PT, R72, 0x1, PT ;  /* 0x000000014800780c */ /* 0x000fce0003f65270 */
[----:B------:R-:W1:Y:S08]  /*20c0*/  LDC.64 R6, c[0x0][0xb10] ;  /* 0x0002c400ff067b82 */ /* 0x000e700000000a00 */
[----:B------:R-:W2:Y:S08]  /*20d0*/  LDC R16, c[0x0][0xb20] ;  /* 0x0002c800ff107b82 */ /* 0x000eb00000000800 */
[----:B------:R-:W3:Y:S01]  /*20e0*/  LDC R18, c[0x0][0xb0c] ;  /* 0x0002c300ff127b82 */ /* 0x000ee20000000800 */
[----:B----4-:R-:W-:Y:S01]  /*20f0*/  IMAD.HI.U32 R17, R0, R5, RZ ;  /* 0x0000000500117227 */ /* 0x010fe200078e00ff */
[----:B------:R-:W-:-:S03]  /*2100*/  ISETP.NE.AND P0, PT, R4, 0x1, PT ;  /* 0x000000010400780c */ /* 0x000fc60003f05270 */
[----:B------:R-:W-:-:S03]  /*2110*/  IMAD.HI.U32 R5, R11, R5, RZ ;  /* 0x000000050b057227 */ /* 0x000fc600078e00ff */
[----:B------:R-:W4:Y:S01]  /*2120*/  LDC.64 R2, c[0x0][0xb28] ;  /* 0x0002ca00ff027b82 */ /* 0x000f220000000a00 */
[----:B-1----:R-:W-:-:S04]  /*2130*/  IMAD.HI.U32 R20, R9, R6, RZ ;  /* 0x0000000609147227 */ /* 0x002fc800078e00ff */
[----:B------:R-:W-:Y:S01]  /*2140*/  IMAD.HI.U32 R22, R13, R6, RZ ;  /* 0x000000060d167227 */ /* 0x000fe200078e00ff */
[----:B------:R-:W-:Y:S02]  /*2150*/  SHF.R.U32.HI R20, RZ, R7, R20 ;  /* 0x00000007ff147219 */ /* 0x000fe40000011614 */
[-C--:B--2---:R-:W-:Y:S02]  /*2160*/  SHF.R.U32.HI R17, RZ, R16.reuse, R17 ;  /* 0x00000010ff117219 */ /* 0x084fe40000011611 */
[----:B------:R-:W-:Y:S02]  /*2170*/  SHF.R.U32.HI R16, RZ, R16, R5 ;  /* 0x00000010ff107219 */ /* 0x000fe40000011605 */
[----:B------:R-:W-:Y:S02]  /*2180*/  SEL R17, R0, R17, !P0 ;  /* 0x0000001100117207 */ /* 0x000fe40004000000 */
[----:B------:R-:W-:Y:S02]  /*2190*/  SHF.R.U32.HI R22, RZ, R7, R22 ;  /* 0x00000007ff167219 */ /* 0x000fe40000011616 */
[----:B---3--:R-:W-:-:S02]  /*21a0*/  ISETP.NE.AND P1, PT, R18, 0x1, PT ;  /* 0x000000011200780c */ /* 0x008fc40003f25270 */
[----:B------:R-:W-:Y:S02]  /*21b0*/  SEL R5, R11, R16, !P0 ;  /* 0x000000100b057207 */ /* 0x000fe40004000000 */
[----:B------:R-:W-:Y:S02]  /*21c0*/  SEL R19, R9, R20, !P1 ;  /* 0x0000001409137207 */ /* 0x000fe40004800000 */
[----:B------:R-:W-:Y:S01]  /*21d0*/  SEL R7, R13, R22, !P1 ;  /* 0x000000160d077207 */ /* 0x000fe20004800000 */
[----:B----4-:R-:W-:-:S04]  /*21e0*/  IMAD.HI.U32 R20, R17, R2, RZ ;  /* 0x0000000211147227 */ /* 0x010fc800078e00ff */
[----:B------:R-:W-:Y:S01]  /*21f0*/  IMAD.HI.U32 R6, R19, R2, RZ ;  /* 0x0000000213067227 */ /* 0x000fe200078e00ff */
[----:B------:R-:W-:-:S04]  /*2200*/  @P3 SHF.R.U32.HI R17, RZ, R3, R20 ;  /* 0x00000003ff113219 */ /* 0x000fc80000011614 */
        /* <DEDUP_REMOVED lines=8> */
[----:B------:R-:W-:-:S04]  /*2290*/  @!P0 IMAD.HI.U32 R16, R7, R2, RZ ;  /* 0x0000000207108227 */ /* 0x000fc800078e00ff */
[----:B------:R-:W-:Y:S01]  /*22a0*/  IMAD.MOV R2, RZ, RZ, -R6 ;  /* 0x000000ffff027224 */ /* 0x000fe200078e0a06 */
[----:B------:R-:W-:-:S03]  /*22b0*/  @!P0 SHF.R.U32.HI R16, RZ, R3, R16 ;  /* 0x00000003ff108219 */ /* 0x000fc60000011610 */
[----:B------:R-:W-:Y:S01]  /*22c0*/  IMAD R2, R72, R2, R5 ;  /* 0x0000000248027224 */ /* 0x000fe200078e0205 */
[----:B------:R-:W-:Y:S02]  /*22d0*/  @!P0 SEL R3, R7, R16, !P3 ;  /* 0x0000001007038207 */ /* 0x000fe40005800000 */
[----:B------:R-:W-:-:S03]  /*22e0*/  IADD3 R16, PT, PT, -R5, RZ, RZ ;  /* 0x000000ff05107210 */ /* 0x000fc60007ffe1ff */
[--C-:B------:R-:W-:Y:S02]  /*22f0*/  @!P0 IMAD.IADD R6, R6, 0x1, -R3.reuse ;  /* 0x0000000106068824 */ /* 0x100fe400078e0a03 */
[----:B------:R-:W-:Y:S01]  /*2300*/  @!P0 IMAD R3, R2, R19, R3 ;  /* 0x0000001302038224 */ /* 0x000fe200078e0203 */
[----:B------:R-:W-:Y:S01]  /*2310*/  IADD3 R2, PT, PT, -R7, RZ, RZ ;  /* 0x000000ff07027210 */ /* 0x000fe20007ffe1ff */
[----:B------:R-:W-:Y:S02]  /*2320*/  @!P0 IMAD R5, R72, R6, R7 ;  /* 0x0000000648058224 */ /* 0x000fe400078e0207 */
[----:B------:R-:W-:Y:S02]  /*2330*/  IMAD R11, R4, R16, R11 ;  /* 0x00000010040b7224 */ /* 0x000fe400078e020b */
[----:B------:R-:W-:Y:S02]  /*2340*/  @!P0 IMAD.MOV.U32 R7, RZ, RZ, R3 ;  /* 0x000000ffff078224 */ /* 0x000fe400078e0003 */
[----:B------:R-:W-:-:S02]  /*2350*/  IMAD R2, R18, R2, R13 ;  /* 0x0000000212027224 */ /* 0x000fc400078e020d */
[----:B------:R-:W-:Y:S02]  /*2360*/  IMAD R11, R5, R4, R11 ;  /* 0x00000004050b7224 */ /* 0x000fe400078e020b */
[----:B------:R-:W-:Y:S02]  /*2370*/  IMAD R13, R7, R18, R2 ;  /* 0x00000012070d7224 */ /* 0x000fe400078e0202 */
.L_x_34:
[----:B------:R-:W1:Y:S02]  /*2380*/  LDCU UR8, c[0x0][0xb30] ;  /* 0x00016600ff0877ac */ /* 0x000e640008000800 */
[----:B-1----:R-:W-:-:S09]  /*2390*/  UISETP.NE.AND UP0, UPT, UR8, 0x1, UPT ;  /* 0x000000010800788c */ /* 0x002fd2000bf05270 */
[----:B------:R-:W-:Y:S05]  /*23a0*/  BRA.U UP0, `(.L_x_35) ;  /* 0x0000000100407547 */ /* 0x000fea000b800000 */
[----:B------:R-:W1:Y:S08]  /*23b0*/  LDC.64 R4, c[0x0][0xb10] ;  /* 0x0002c400ff047b82 */ /* 0x000e700000000a00 */
[----:B------:R-:W2:Y:S08]  /*23c0*/  LDC.64 R2, c[0x0][0xb18] ;  /* 0x0002c600ff027b82 */ /* 0x000eb00000000a00 */
[----:B------:R-:W3:Y:S08]  /*23d0*/  LDC R6, c[0x0][0xb20] ;  /* 0x0002c800ff067b82 */ /* 0x000ef00000000800 */
[----:B------:R-:W4:Y:S01]  /*23e0*/  LDC R16, c[0x0][0xb0c] ;  /* 0x0002c300ff107b82 */ /* 0x000f220000000800 */
[----:B-1----:R-:W-:-:S05]  /*23f0*/  IMAD.HI.U32 R4, R13, R4, RZ ;  /* 0x000000040d047227 */ /* 0x002fca00078e00ff */
[----:B------:R-:W-:Y:S01]  /*2400*/  SHF.R.U32.HI R4, RZ, R5, R4 ;  /* 0x00000005ff047219 */ /* 0x000fe20000011604 */
[----:B--2---:R-:W-:Y:S01]  /*2410*/  IMAD.HI.U32 R3, R11, R3, RZ ;  /* 0x000000030b037227 */ /* 0x004fe200078e00ff */
[----:B------:R-:W-:-:S04]  /*2420*/  ISETP.NE.AND P0, PT, R2, 0x1, PT ;  /* 0x000000010200780c */ /* 0x000fc80003f05270 */
[----:B---3--:R-:W-:-:S04]  /*2430*/  SHF.R.U32.HI R6, RZ, R6, R3 ;  /* 0x00000006ff067219 */ /* 0x008fc80000011603 */
[----:B------:R-:W-:Y:S02]  /*2440*/  SEL R3, R11, R6, !P0 ;  /* 0x000000060b037207 */ /* 0x000fe40004000000 */
[----:B----4-:R-:W-:-:S04]  /*2450*/  ISETP.NE.AND P1, PT, R16, 0x1, PT ;  /* 0x000000011000780c */ /* 0x010fc80003f25270 */
[----:B------:R-:W-:-:S05]  /*2460*/  SEL R4, R13, R4, !P1 ;  /* 0x000000040d047207 */ /* 0x000fca0004800000 */
[----:B------:R-:W-:Y:S02]  /*2470*/  IMAD.IADD R5, R3, 0x1, -R4 ;  /* 0x0000000103057824 */ /* 0x000fe400078e0a04 */
[----:B------:R-:W-:Y:S02]  /*2480*/  IMAD.IADD R3, R4, 0x1, -R3 ;  /* 0x0000000104037824 */ /* 0x000fe400078e0a03 */
[----:B------:R-:W-:Y:S02]  /*2490*/  IMAD R13, R5, R16, R13 ;  /* 0x00000010050d7224 */ /* 0x000fe400078e020d */
[----:B------:R-:W-:-:S07]  /*24a0*/  IMAD R11, R3, R2, R11 ;  /* 0x00000002030b7224 */ /* 0x000fce00078e020b */
.L_x_35:
[----:B------:R-:W-:Y:S01]  /*24b0*/  VIADD R14, R14, 0x1 ;  /* 0x000000010e0e7836 */ /* 0x000fe20000000000 */
[----:B------:R-:W-:Y:S01]  /*24c0*/  PLOP3.LUT P1, PT, PT, PT, PT, 0x80, 0x8 ;  /* 0x000000000008781c */ /* 0x000fe20003f2f070 */
[----:B------:R-:W-:Y:S02]  /*24d0*/  IMAD.IADD R21, R13, 0x1, R152 ;  /* 0x000000010d157824 */ /* 0x000fe400078e0298 */
[----:B------:R-:W-:Y:S01]  /*24e0*/  IMAD.IADD R20, R11, 0x1, R150 ;  /* 0x000000010b147824 */ /* 0x000fe200078e0296 */
[----:B------:R-:W-:-:S04]  /*24f0*/  ISETP.NE.AND P0, PT, R14, 0x2, PT ;  /* 0x000000020e00780c */ /* 0x000fc80003f05270 */
[----:B------:R-:W-:Y:S02]  /*2500*/  SEL R3, RZ, 0x1, P0 ;  /* 0x00000001ff037807 */ /* 0x000fe40000000000 */
[----:B------:R-:W-:Y:S02]  /*2510*/  SEL R14, R14, RZ, P0 ;  /* 0x000000ff0e0e7207 */ /* 0x000fe40000000000 */
[----:B------:R-:W-:Y:S01]  /*2520*/  LOP3.LUT R12, R12, R3, RZ, 0x3c, !PT ;  /* 0x000000030c0c7212 */ /* 0x000fe200078e3cff */
[----:B------:R-:W-:Y:S06]  /*2530*/  @P2 BRA `(.L_x_36) ;  /* 0xfffffff000a02947 */ /* 0x000fec000383ffff */
[----:B------:R-:W-:Y:S01]  /*2540*/  UIADD3 UR4, UPT, UPT, UR4, 0xc0, URZ ;  /* 0x000000c004047890 */ /* 0x000fe2000fffe0ff */
[----:B------:R-:W-:-:S03]  /*2550*/  SHF.L.U32 R3, R15, 0x1f, RZ ;  /* 0x0000001f0f037819 */ /* 0x000fc600000006ff */
[----:B------:R-:W-:-:S09]  /*2560*/  ULEA UR5, UR6, UR4, 0x3 ;  /* 0x0000000406057291 */ /* 0x000fd2000f8e18ff */
[----:B------:R-:W1:Y:S02]  /*2570*/  SYNCS.PHASECHK.TRANS64.TRYWAIT P0, [UR5], R3 ;  /* 0x00000003ff0075a7 */ /* 0x000e640008001105 */
[----:B-1----:R-:W-:Y:S05]  /*2580*/  @!P0 BRA `(.L_x_37) ;  /* 0x0000006800d88947 */ /* 0x002fea0003800000 */
.L_x_131:
[----:B------:R-:W-:-:S04]  /*2590*/  UIADD3 UR6, UPT, UPT, UR6, 0x1, URZ ;  /* 0x0000000106067890 */ /* 0x000fc8000fffe0ff */
[----:B------:R-:W-:-:S04]  /*25a0*/  UISETP.NE.AND UP0, UPT, UR6, 0x18, UPT ;  /* 0x000000180600788c */ /* 0x000fc8000bf05270 */
[----:B------:R-:W-:Y:S02]  /*25b0*/  USEL UR7, URZ, 0x1, UP0 ;  /* 0x00000001ff077887 */ /* 0x000fe40008000000 */
[----:B------:R-:W-:-:S04]  /*25c0*/  USEL UR6, UR6, URZ, UP0 ;  /* 0x000000ff06067287 */ /* 0x000fc80008000000 */
[----:B------:R-:W-:Y:S01]  /*25d0*/  ULEA UR5, UR6, UR4, 0x3 ;  /* 0x0000000406057291 */ /* 0x000fe2000f8e18ff */
[----:B------:R-:W-:-:S04]  /*25e0*/  LOP3.LUT R2, R15, UR7, RZ, 0x3c, !PT ;  /* 0x000000070f027c12 */ /* 0x000fc8000f8e3cff */
[----:B-1----:R-:W-:-:S04]  /*25f0*/  SHF.L.U32 R3, R2, 0x1f, RZ ;  /* 0x0000001f02037819 */ /* 0x002fc800000006ff */
[----:B------:R-:W1:Y:S02]  /*2600*/  SYNCS.PHASECHK.TRANS64.TRYWAIT P0, [UR5], R3 ;  /* 0x00000003ff0075a7 */ /* 0x000e640008001105 */
[----:B-1----:R-:W-:Y:S05]  /*2610*/  @!P0 BRA `(.L_x_38) ;  /* 0x0000006800cc8947 */ /* 0x002fea0003800000 */
.L_x_133:
        /* <DEDUP_REMOVED lines=9> */
.L_x_135:
        /* <DEDUP_REMOVED lines=9> */
.L_x_137:
        /* <DEDUP_REMOVED lines=9> */
.L_x_139:
        /* <DEDUP_REMOVED lines=9> */
.L_x_141:
        /* <DEDUP_REMOVED lines=9> */
.L_x_143:
        /* <DEDUP_REMOVED lines=9> */
.L_x_145:
        /* <DEDUP_REMOVED lines=9> */
.L_x_147:
        /* <DEDUP_REMOVED lines=9> */
.L_x_149:
        /* <DEDUP_REMOVED lines=9> */
.L_x_151:
        /* <DEDUP_REMOVED lines=9> */
.L_x_153:
        /* <DEDUP_REMOVED lines=9> */
.L_x_155:
        /* <DEDUP_REMOVED lines=9> */
.L_x_157:
        /* <DEDUP_REMOVED lines=9> */
.L_x_159:
        /* <DEDUP_REMOVED lines=9> */
.L_x_161:
        /* <DEDUP_REMOVED lines=9> */
.L_x_163:
        /* <DEDUP_REMOVED lines=9> */
.L_x_165:
        /* <DEDUP_REMOVED lines=9> */
.L_x_167:
        /* <DEDUP_REMOVED lines=9> */
.L_x_169:
        /* <DEDUP_REMOVED lines=9> */
.L_x_171:
        /* <DEDUP_REMOVED lines=9> */
.L_x_173:
        /* <DEDUP_REMOVED lines=9> */
.L_x_175:
[----:B------:R-:W-:-:S04]  /*31f0*/  UIADD3 UR6, UPT, UPT, UR6, 0x1, URZ ;  /* 0x0000000106067890 */ /* 0x000fc8000fffe0ff */
[----:B------:R-:W-:-:S04]  /*3200*/  UISETP.NE.AND UP0, UPT, UR6, 0x18, UPT ;  /* 0x000000180600788c */ /* 0x000fc8000bf05270 */
[----:B------:R-:W-:Y:S02]  /*3210*/  USEL UR5, URZ, 0x1, UP0 ;  /* 0x00000001ff057887 */ /* 0x000fe40008000000 */
[----:B------:R-:W-:-:S04]  /*3220*/  USEL UR6, UR6, URZ, UP0 ;  /* 0x000000ff06067287 */ /* 0x000fc80008000000 */
[----:B------:R-:W-:Y:S01]  /*3230*/  ULEA UR6, UR6, UR4, 0x3 ;  /* 0x0000000406067291 */ /* 0x000fe2000f8e18ff */
[----:B-1----:R-:W-:-:S04]  /*3240*/  LOP3.LUT R3, R2, UR5, RZ, 0x3c, !PT ;  /* 0x0000000502037c12 */ /* 0x002fc8000f8e3cff */
[----:B------:R-:W-:Y:S01]  /*3250*/  SHF.L.U32 R3, R3, 0x1f, RZ ;  /* 0x0000001f03037819 */ /* 0x000fe200000006ff */
[----:B----4-:R-:W-:-:S07]  /*3260*/  IMAD.U32 R0, RZ, RZ, UR6 ;  /* 0x00000006ff007e24 */ /* 0x010fce000f8e00ff */
.L_x_60:
[----:B-1----:R1:W2:Y:S02]  /*3270*/  SYNCS.PHASECHK.TRANS64.TRYWAIT P0, [R0+URZ], R3 ;  /* 0x00000003000075a7 */ /* 0x0022a400080011ff */
[----:B--2---:R-:W-:Y:S05]  /*3280*/  @!P0 NANOSLEEP.SYNCS 0x989680 ;  /* 0x009896800000895d */ /* 0x004fea0003900000 */
[----:B------:R-:W2:Y:S02]  /*3290*/  @!P0 SYNCS.PHASECHK.TRANS64 P0, [R0+URZ], R3 ;  /* 0x00000003000085a7 */ /* 0x000ea400080010ff */
[----:B--2---:R-:W-:Y:S05]  /*32a0*/  @P0 EXIT ;  /* 0x000000000000094d */ /* 0x004fea0003800000 */
[----:B------:R-:W-:Y:S05]  /*32b0*/  BRA `(.L_x_60) ;  /* 0xfffffffc00ec7947 */ /* 0x000fea000383ffff */
.L_x_18:
[----:B------:R-:W-:-:S04]  /*32c0*/  UISETP.NE.AND UP1, UPT, UR37, URZ, UPT ;  /* 0x000000ff2500728c */ /* 0x000fc8000bf25270 */
[----:B------:R-:W-:-:S09]  /*32d0*/  UISETP.NE.OR UP1, UPT, UR8, 0x1, UP1 ;  /* 0x000000010800788c */ /* 0x000fd20008f25670 */
[----:B------:R-:W-:Y:S05]  /*32e0*/  BRA.U UP1, `(.L_x_61) ;  /* 0x0000000501487547 */ /* 0x000fea000b800000 */
[----:B------:R-:W-:Y:S01]  /*32f0*/  ISETP.NE.AND P2, PT, R2, RZ, PT ;  /* 0x000000ff0200720c */ /* 0x000fe20003f45270 */
[----:B------:R-:W-:Y:S01]  /*3300*/  IMAD.MOV.U32 R12, RZ, RZ, 0x1 ;  /* 0x00000001ff0c7424 */ /* 0x000fe200078e00ff */
[----:B------:R-:W-:Y:S02]  /*3310*/  CS2R R10, SRZ ;  /* 0x00000000000a7805 */ /* 0x000fe4000001ff00 */
[----:B------:R-:W-:Y:S01]  /*3320*/  CS2R R8, SRZ ;  /* 0x0000000000087805 */ /* 0x000fe2000001ff00 */
[----:B------:R-:W-:Y:S01]  /*3330*/  UMOV UR4, 0x400 ;  /* 0x0000040000047882 */ /* 0x000fe20000000000 */
[----:B------:R-:W-:Y:S01]  /*3340*/  UMOV UR6, URZ ;  /* 0x000000ff00067c82 */ /* 0x000fe20008000000 */
[----:B------:R-:W-:-:S12]  /*3350*/  ULEA UR37, UR37, UR4, 0x18 ;  /* 0x0000000425257291 */ /* 0x000fd8000f8ec0ff */
.L_x_65:
[----:B------:R-:W-:Y:S02]  /*3360*/  LEA R0, R8, UR37, 0x3 ;  /* 0x0000002508007c11 */ /* 0x000fe4000f8e18ff */
[----:B------:R-:W-:-:S03]  /*3370*/  SHF.L.U32 R5, R9, 0x1f, RZ ;  /* 0x0000001f09057819 */ /* 0x000fc600000006ff */
[----:B------:R-:W-:Y:S01]  /*3380*/  VIADD R4, R0, 0x220 ;  /* 0x0000022000047836 */ /* 0x000fe20000000000 */
[----:B------:R-:W1:Y:S02]  /*3390*/  SYNCS.PHASECHK.TRANS64.TRYWAIT P0, [R0+URZ+0x210], R5 ;  /* 0x00021005000075a7 */ /* 0x000e6400080011ff */
[----:B-1----:R-:W-:Y:S05]  /*33a0*/  @!P0 BRA `(.L_x_62) ;  /* 0x0000006400788947 */ /* 0x002fea0003800000 */
.L_x_176:
[----:B------:R-:W-:Y:S01]  /*33b0*/  ULEA UR5, UR6, UR37, 0x3 ;  /* 0x0000002506057291 */ /* 0x000fe2000f8e18ff */
[----:B------:R-:W-:Y:S02]  /*33c0*/  PRMT R4, RZ, 0x654, R4 ;  /* 0x00000654ff047816 */ /* 0x000fe40000000004 */
[----:B-1----:R-:W-:Y:S01]  /*33d0*/  SHF.L.U32 R5, R12, 0x1f, RZ ;  /* 0x0000001f0c057819 */ /* 0x002fe200000006ff */
[----:B------:R-:W-:Y:S01]  /*33e0*/  UIADD3 UR4, UPT, UPT, UR5, 0x1b0, URZ ;  /* 0x000001b005047890 */ /* 0x000fe2000fffe0ff */
[----:B------:R1:W-:Y:S05]  /*33f0*/  SYNCS.ARRIVE.TRANS64.RED.A1T0 RZ, [R4+URZ], RZ ;  /* 0x000000ff04ff79a7 */ /* 0x0003ea00081004ff */
[----:B------:R-:W-:Y:S01]  /*3400*/  IMAD.U32 R7, RZ, RZ, UR4 ;  /* 0x00000004ff077e24 */ /* 0x000fe2000f8e00ff */
[----:B------:R-:W2:Y:S04]  /*3410*/  SYNCS.PHASECHK.TRANS64.TRYWAIT P0, [UR5+0x1c0], R5 ;  /* 0x0001c005ff0075a7 */ /* 0x000ea80008001105 */
[----:B------:R-:W-:Y:S01]  /*3420*/  PRMT R6, R2, 0x654, R7 ;  /* 0x0000065402067816 */ /* 0x000fe20000000007 */
[----:B-1----:R-:W-:Y:S01]  /*3430*/  @!P2 IMAD.MOV.U32 R4, RZ, RZ, 0x10 ;  /* 0x00000010ff04a424 */ /* 0x002fe200078e00ff */
[----:B--2---:R-:W-:Y:S06]  /*3440*/  @!P0 BRA `(.L_x_63) ;  /* 0x0000006400648947 */ /* 0x004fec0003800000 */
.L_x_178:
[----:B------:R-:W-:Y:S01]  /*3450*/  ULEA UR4, UR6, UR37, 0x4 ;  /* 0x0000002506047291 */ /* 0x000fe2000f8e20ff */
[----:B------:R-:W-:Y:S01]  /*3460*/  SEL R3, R6, R3, !P2 ;  /* 0x0000000306037207 */ /* 0x000fe20005000000 */
[----:B------:R-:W-:Y:S01]  /*3470*/  UIADD3 UR5, UPT, UPT, UR5, 0x1b0, URZ ;  /* 0x000001b005057890 */ /* 0x000fe2000fffe0ff */
[----:B-1----:R-:W-:Y:S01]  /*3480*/  LEA R0, R11, UR37, 0x3 ;  /* 0x000000250b007c11 */ /* 0x002fe2000f8e18ff */
[----:B------:R-:W-:Y:S01]  /*3490*/  UIADD3 UR4, UPT, UPT, UR4, 0x240, URZ ;  /* 0x0000024004047890 */ /* 0x000fe2000fffe0ff */
[----:B------:R-:W-:Y:S01]  /*34a0*/  SHF.L.U32 R5, R10, 0x1f, RZ ;  /* 0x0000001f0a057819 */ /* 0x000fe200000006ff */
[----:B------:R1:W-:Y:S01]  /*34b0*/  @!P2 SYNCS.ARRIVE.TRANS64.RED RZ, [R3+URZ], R4 ;  /* 0x0000000403ffa9a7 */ /* 0x0003e200080004ff */
[----:B------:R-:W-:Y:S01]  /*34c0*/  UIADD3 UR6, UPT, UPT, UR6, 0x1, URZ ;  /* 0x0000000106067890 */ /* 0x000fe2000fffe0ff */
[----:B------:R-:W-:-:S03]  /*34d0*/  VIADD R8, R8, 0x1 ;  /* 0x0000000108087836 */ /* 0x000fc60000000000 */
[----:B------:R-:W-:Y:S02]  /*34e0*/  UISETP.NE.AND UP0, UPT, UR6, 0x2, UPT ;  /* 0x000000020600788c */ /* 0x000fe4000bf05270 */
[----:B------:R-:W-:Y:S06]  /*34f0*/  UGETNEXTWORKID.BROADCAST [UR4], [UR5] ;  /* 0x00000000040073ca */ /* 0x000fec0008000100 */
[----:B------:R-:W-:Y:S01]  /*3500*/  USEL UR4, URZ, 0x1, UP0 ;  /* 0x00000001ff047887 */ /* 0x000fe20008000000 */
[----:B------:R-:W-:Y:S01]  /*3510*/  ISETP.NE.AND P0, PT, R8, 0x2, PT ;  /* 0x000000020800780c */ /* 0x000fe20003f05270 */
[----:B------:R-:W-:Y:S01]  /*3520*/  USEL UR6, UR6, URZ, UP0 ;  /* 0x000000ff06067287 */ /* 0x000fe20008000000 */
[----:B------:R-:W2:Y:S03]  /*3530*/  SYNCS.PHASECHK.TRANS64.TRYWAIT P1, [R0+URZ+0x1b0], R5 ;  /* 0x0001b005000075a7 */ /* 0x000ea600080211ff */
[----:B------:R-:W-:Y:S01]  /*3540*/  LOP3.LUT R12, R12, UR4, RZ, 0x3c, !PT ;  /* 0x000000040c0c7c12 */ /* 0x000fe2000f8e3cff */
[----:B-12---:R-:W-:Y:S07]  /*3550*/  @!P1 BRA `(.L_x_64) ;  /* 0x0000006400389947 */ /* 0x006fee0003800000 */
.L_x_179:
[C---:B------:R-:W-:Y:S01]  /*3560*/  LEA R4, R11.reuse, UR37, 0x4 ;  /* 0x000000250b047c11 */ /* 0x040fe2000f8e20ff */
[----:B-1----:R-:W-:Y:S01]  /*3570*/  VIADD R0, R0, 0x1c0 ;  /* 0x000001c000007836 */ /* 0x002fe20000000000 */
[----:B------:R-:W-:Y:S01]  /*3580*/  SEL R8, R8, RZ, P0 ;  /* 0x000000ff08087207 */ /* 0x000fe20000000000 */
[----:B------:R-:W-:-:S03]  /*3590*/  VIADD R11, R11, 0x1 ;  /* 0x000000010b0b7836 */ /* 0x000fc60000000000 */
[----:B------:R-:W1:Y:S01]  /*35a0*/  LDS.128 R4, [R4+0x240] ;  /* 0x0002400004047984 */ /* 0x000e620000000c00 */
[----:B------:R-:W-:Y:S02]  /*35b0*/  PRMT R0, RZ, 0x654, R0 ;  /* 0x00000654ff007816 */ /* 0x000fe40000000000 */
[C---:B------:R-:W-:Y:S01]  /*35c0*/  ISETP.NE.AND P1, PT, R11.reuse, 0x2, PT ;  /* 0x000000020b00780c */ /* 0x040fe20003f25270 */
[----:B------:R-:W-:Y:S01]  /*35d0*/  @!PT LDS RZ, [RZ] ;  /* 0x00000000fffff984 */ /* 0x000fe20000000800 */
[----:B------:R-:W-:Y:S01]  /*35e0*/  @!PT LDS RZ, [RZ] ;  /* 0x00000000fffff984 */ /* 0x000fe20000000800 */
[----:B------:R-:W-:Y:S01]  /*35f0*/  @!PT LDS RZ, [RZ] ;  /* 0x00000000fffff984 */ /* 0x000fe20000000800 */
[----:B------:R-:W-:Y:S01]  /*3600*/  @!PT LDS RZ, [RZ] ;  /* 0x00000000fffff984 */ /* 0x000fe20000000800 */
[----:B------:R2:W-:Y:S06]  /*3610*/  MEMBAR.ALL.CTA ;  /* 0x0000000000007992 */ /* 0x0005ec0000008000 */
[----:B--2---:R-:W2:Y:S01]  /*3620*/  FENCE.VIEW.ASYNC.S ;  /* 0x00000000000073c6 */ /* 0x004ea20000000000 */
[----:B------:R-:W-:Y:S01]  /*3630*/  SEL R11, R11, RZ, P1 ;  /* 0x000000ff0b0b7207 */ /* 0x000fe20000800000 */
[----:B--2---:R2:W-:Y:S01]  /*3640*/  SYNCS.ARRIVE.TRANS64.RED.A1T0 RZ, [R0+URZ], RZ ;  /* 0x000000ff00ff79a7 */ /* 0x0045e200081004ff */
[----:B-1----:R-:W-:-:S02]  /*3650*/  LOP3.LUT P3, RZ, R6, 0x1, RZ, 0xc0, !PT ;  /* 0x0000000106ff7812 */ /* 0x002fc4000786c0ff */
[----:B------:R-:W-:-:S04]  /*3660*/  SEL R5, RZ, 0x1, P1 ;  /* 0x00000001ff057807 */ /* 0x000fc80000800000 */
[----:B------:R-:W-:Y:S02]  /*3670*/  LOP3.LUT R10, R10, R5, RZ, 0x3c, !PT ;  /* 0x000000050a0a7212 */ /* 0x000fe400078e3cff */
[----:B--2---:R-:W-:-:S04]  /*3680*/  SEL R0, RZ, 0x1, P0 ;  /* 0x00000001ff007807 */ /* 0x004fc80000000000 */
[----:B------:R-:W-:Y:S01]  /*3690*/  LOP3.LUT R9, R9, R0, RZ, 0x3c, !PT ;  /* 0x0000000009097212 */ /* 0x000fe200078e3cff */
[----:B------:R-:W-:Y:S06]  /*36a0*/  @P3 BRA `(.L_x_65) ;  /* 0xfffffffc002c3947 */ /* 0x000fec000383ffff */
[----:B------:R-:W-:Y:S01]  /*36b0*/  ULEA UR5, UR6, UR37, 0x3 ;  /* 0x0000002506057291 */ /* 0x000fe2000f8e18ff */
[----:B------:R-:W-:-:S08]  /*36c0*/  SHF.L.U32 R3, R12, 0x1f, RZ ;  /* 0x0000001f0c037819 */ /* 0x000fd000000006ff */
[----:B------:R-:W1:Y:S02]  /*36d0*/  SYNCS.PHASECHK.TRANS64 P0, [UR5+0x1c0], R3 ;  /* 0x0001c003ff0075a7 */ /* 0x000e640008001005 */
[----:B-1----:R-:W-:Y:S05]  /*36e0*/  @P0 BRA `(.L_x_66) ;  /* 0x0000000000080947 */ /* 0x002fea0003800000 */
[----:B------:R-:W1:Y:S02]  /*36f0*/  SYNCS.PHASECHK.TRANS64.TRYWAIT P0, [UR5+0x1c0], R3 ;  /* 0x0001c003ff0075a7 */ /* 0x000e640008001105 */
[----:B-1----:R-:W-:Y:S05]  /*3700*/  @!P0 BRA `(.L_x_67) ;  /* 0x0000006000e08947 */ /* 0x002fea0003800000 */
.L_x_66:
[----:B------:R-:W-:-:S04]  /*3710*/  UIADD3 UR4, UPT, UPT, UR6, 0x1, URZ ;  /* 0x0000000106047890 */ /* 0x000fc8000fffe0ff */
[----:B------:R-:W-:-:S04]  /*3720*/  UISETP.NE.AND UP0, UPT, UR4, 0x2, UPT ;  /* 0x000000020400788c */ /* 0x000fc8000bf05270 */
[----:B------:R-:W-:Y:S02]  /*3730*/  USEL UR7, URZ, 0x1, UP0 ;  /* 0x00000001ff077887 */ /* 0x000fe40008000000 */
[----:B------:R-:W-:-:S04]  /*3740*/  USEL UR4, UR4, URZ, UP0 ;  /* 0x000000ff04047287 */ /* 0x000fc80008000000 */
[----:B------:R-:W-:Y:S01]  /*3750*/  ULEA UR4, UR4, UR37, 0x3 ;  /* 0x0000002504047291 */ /* 0x000fe2000f8e18ff */
[----:B-1----:R-:W-:-:S04]  /*3760*/  LOP3.LUT R3, R12, UR7, RZ, 0x3c, !PT ;  /* 0x000000070c037c12 */ /* 0x002fc8000f8e3cff */
[----:B------:R-:W-:-:S04]  /*3770*/  SHF.L.U32 R0, R3, 0x1f, RZ ;  /* 0x0000001f03007819 */ /* 0x000fc800000006ff */
[----:B------:R-:W1:Y:S02]  /*3780*/  SYNCS.PHASECHK.TRANS64 P0, [UR4+0x1c0], R0 ;  /* 0x0001c000ff0075a7 */ /* 0x000e640008001004 */
[----:B-1----:R-:W-:Y:S05]  /*3790*/  @P0 EXIT ;  /* 0x000000000000094d */ /* 0x002fea0003800000 */
[----:B------:R-:W-:Y:S02]  /*37a0*/  SHF.L.U32 R3, R3, 0x1f, RZ ;  /* 0x0000001f03037819 */ /* 0x000fe400000006ff */
[----:B------:R-:W-:-:S07]  /*37b0*/  MOV R0, UR4 ;  /* 0x0000000400007c02 */ /* 0x000fce0008000f00 */
.L_x_68:
[----:B-1----:R1:W2:Y:S02]  /*37c0*/  SYNCS.PHASECHK.TRANS64.TRYWAIT P0, [R0+URZ+0x1c0], R3 ;  /* 0x0001c003000075a7 */ /* 0x0022a400080011ff */
[----:B--2---:R-:W-:Y:S05]  /*37d0*/  @!P0 NANOSLEEP.SYNCS 0x989680 ;  /* 0x009896800000895d */ /* 0x004fea0003900000 */
[----:B------:R-:W2:Y:S02]  /*37e0*/  @!P0 SYNCS.PHASECHK.TRANS64 P0, [R0+URZ+0x1c0], R3 ;  /* 0x0001c003000085a7 */ /* 0x000ea400080010ff */
[----:B--2---:R-:W-:Y:S05]  /*37f0*/  @P0 EXIT ;  /* 0x000000000000094d */ /* 0x004fea0003800000 */
[----:B------:R-:W-:Y:S05]  /*3800*/  BRA `(.L_x_68) ;  /* 0xfffffffc00ec7947 */ /* 0x000fea000383ffff */
.L_x_61:
[----:B------:R-:W-:-:S09]  /*3810*/  UISETP.NE.AND UP1, UPT, UR8, URZ, UPT ;  /* 0x000000ff0800728c */ /* 0x000fd2000bf25270 */
[----:B------:R-:W-:Y:S05]  /*3820*/  BRA.U UP1, `(.L_x_69) ;  /* 0x0000000d01607547 */ /* 0x000fea000b800000 */
[----:B------:R-:W-:Y:S01]  /*3830*/  UMOV UR4, 0x40 ;  /* 0x0000004000047882 */ /* 0x000fe20000000000 */
[----:B------:R-:W-:Y:S01]  /*3840*/  NOP ;  /* 0x0000000000007918 */ /* 0x000fe20000000000 */
[----:B------:R-:W-:Y:S01]  /*3850*/  ULEA UR4, UR37, UR4, 0x18 ;  /* 0x0000000425047291 */ /* 0x000fe2000f8ec0ff */
[----:B------:R-:W-:Y:S02]  /*3860*/  UMOV UR5, 0x400 ;  /* 0x0000040000057882 */ /* 0x000fe40000000000 */
[----:B------:R-:W-:-:S06]  /*3870*/  ULEA UR37, UR37, UR5, 0x18 ;  /* 0x0000000525257291 */ /* 0x000fcc000f8ec0ff */
[----:B------:R-:W1:Y:S02]  /*3880*/  LDS.U8 R0, [UR4+0x1c] ;  /* 0x00001c04ff007984 */ /* 0x000e640008000000 */
[----:B-1----:R-:W-:-:S13]  /*3890*/  ISETP.NE.AND P0, PT, R0, RZ, PT ;  /* 0x000000ff0000720c */ /* 0x002fda0003f05270 */
[----:B------:R-:W-:Y:S05]  /*38a0*/  @P0 BRA `(.L_x_70) ;  /* 0x0000000000580947 */ /* 0x000fea0003800000 */
[----:B------:R-:W-:-:S13]  /*38b0*/  ELECT P0, URZ, PT ;  /* 0x0000000000ff782f */ /* 0x000fda0003800000 */
[----:B------:R-:W-:Y:S05]  /*38c0*/  @!P0 BRA `(.L_x_71) ;  /* 0x0000000000608947 */ /* 0x000fea0003800000 */
[----:B------:R-:W-:Y:S01]  /*38d0*/  UMOV UR5, 0x10 ;  /* 0x0000001000057882 */ /* 0x000fe20000000000 */
[----:B------:R-:W-:Y:S01]  /*38e0*/  HFMA2 R0, -RZ, RZ, 0, 5.9604644775390625e-08 ;  /* 0x00000001ff007431 */ /* 0x000fe200000001ff */
[----:B------:R-:W-:-:S03]  /*38f0*/  MOV R2, 0xffff ;  /* 0x0000ffff00027802 */ /* 0x000fc60000000f00 */
[----:B------:R-:W-:Y:S04]  /*3900*/  DEPBAR.LE SB1, 0x36 ;  /* 0x00009d800000791a */ /* 0x000fe80000000000 */
[----:B------:R-:W1:Y:S02]  /*3910*/  UTCATOMSWS.FIND_AND_SET.ALIGN UP0, UR5, UR5 ;  /* 0x00000005000575e3 */ /* 0x000e640008000800 */
[----:B-1----:R-:W-:Y:S01]  /*3920*/  MOV R3, UR5 ;  /* 0x0000000500037c02 */ /* 0x002fe20008000f00 */
[----:B------:R-:W-:Y:S06]  /*3930*/  BRA.U UP0, `(.L_x_72) ;  /* 0x0000000100187547 */ /* 0x000fec000b800000 */
.L_x_73:
[----:B------:R-:W-:Y:S05]  /*3940*/  NANOSLEEP 0x64 ;  /* 0x000000640000795d */ /* 0x000fea0003800000 */
[----:B------:R-:W-:-:S05]  /*3950*/  UMOV UR5, 0x10 ;  /* 0x0000001000057882 */ /* 0x000fca0000000000 */
[----:B------:R-:W-:Y:S04]  /*3960*/  DEPBAR.LE SB1, 0x36 ;  /* 0x00009d800000791a */ /* 0x000fe80000000000 */
[----:B------:R-:W1:Y:S02]  /*3970*/  UTCATOMSWS.FIND_AND_SET.ALIGN UP0, UR5, UR5 ;  /* 0x00000005000575e3 */ /* 0x000e640008000800 */
[----:B-1----:R-:W-:Y:S01]  /*3980*/  MOV R3, UR5 ;  /* 0x0000000500037c02 */ /* 0x002fe20008000f00 */
[----:B------:R-:W-:Y:S05]  /*3990*/  BRA.U !UP0, `(.L_x_73) ;  /* 0xfffffffd08e87547 */ /* 0x000fea000b83ffff */
.L_x_72:
[-C--:B------:R-:W-:Y:S02]  /*39a0*/  SHF.L.U32 R2, R2, R3.reuse, RZ ;  /* 0x0000000302027219 */ /* 0x080fe400000006ff */
[----:B------:R-:W-:Y:S01]  /*39b0*/  SHF.L.U32 R0, R0, R3, RZ ;  /* 0x0000000300007219 */ /* 0x000fe200000006ff */
[----:B------:R-:W-:Y:S02]  /*39c0*/  IMAD.SHL.U32 R3, R3, 0x20, RZ ;  /* 0x0000002003037824 */ /* 0x000fe400078e00ff */
[----:B------:R1:W-:Y:S04]  /*39d0*/  ATOMS.OR RZ, [UR4+0x14], R2 ;  /* 0x00001402ffff798c */ /* 0x0003e8000b000004 */
[----:B------:R1:W-:Y:S04]  /*39e0*/  ATOMS.OR RZ, [UR4+0x18], R0 ;  /* 0x00001800ffff798c */ /* 0x0003e8000b000004 */
[----:B------:R1:W-:Y:S01]  /*39f0*/  STS [UR37+0x260], R3 ;  /* 0x00026003ff007988 */ /* 0x0003e20008000825 */
[----:B------:R-:W-:Y:S05]  /*3a00*/  BRA `(.L_x_71) ;  /* 0x0000000000107947 */ /* 0x000fea0003800000 */
.L_x_70:
[----:B------:R-:W-:Y:S02]  /*3a10*/  MOV R0, 0xffffffff ;  /* 0xffffffff00007802 */ /* 0x000fe40000000f00 */
[----:B------:R-:W-:-:S03]  /*3a20*/  MOV R2, 0x3a50 ;  /* 0x00003a5000027802 */ /* 0x000fc60000000f00 */
[----:B------:R1:W-:Y:S04]  /*3a30*/  STS [UR37+0x260], R0 ;  /* 0x00026000ff007988 */ /* 0x0003e80008000825 */
[----:B-1-3-5:R-:W-:Y:S05]  /*3a40*/  CALL.REL.NOINC `($__internal_1_$__cuda_sm10x_tcgen05_guardrail_trap_phase_invalid_during_alloc) ;  /* 0x00000064009c7944 */ /* 0x02afea0003c00000 */
.L_x_71:
[----:B------:R-:W-:Y:S05]  /*3a50*/  WARPSYNC.ALL ;  /* 0x0000000000007948 */ /* 0x000fea0003800000 */
[----:B------:R-:W2:Y:S01]  /*3a60*/  S2UR UR6, SR_CgaCtaId ;  /* 0x00000000000679c3 */ /* 0x000ea20000008800 */
[----:B------:R-:W-:Y:S01]  /*3a70*/  UMOV UR4, 0x400 ;  /* 0x0000040000047882 */ /* 0x000fe20000000000 */
[----:B------:R-:W-:-:S06]  /*3a80*/  NOP ;  /* 0x0000000000007918 */ /* 0x000fcc0000000000 */
[----:B------:R-:W-:Y:S06]  /*3a90*/  BAR.ARV 0x6, 0xa0 ;  /* 0x0182800000007b1d */ /* 0x000fec0000002000 */
[----:B------:R-:W4:Y:S01]  /*3aa0*/  LDCU UR7, c[0x0][0x38c] ;  /* 0x00007180ff0777ac */ /* 0x000f220008000800 */
[----:B------:R-:W-:Y:S01]  /*3ab0*/  IMAD.MOV.U32 R11, RZ, RZ, 0x1 ;  /* 0x00000001ff0b7424 */ /* 0x000fe200078e00ff */
[----:B------:R-:W-:Y:S01]  /*3ac0*/  CS2R R8, SRZ ;  /* 0x0000000000087805 */ /* 0x000fe2000001ff00 */
[----:B------:R-:W-:Y:S01]  /*3ad0*/  IMAD.MOV.U32 R10, RZ, RZ, RZ ;  /* 0x000000ffff0a7224 */ /* 0x000fe200078e00ff */
[----:B------:R-:W-:Y:S01]  /*3ae0*/  UMOV UR17, URZ ;  /* 0x000000ff00117c82 */ /* 0x000fe20008000000 */
[----:B------:R-:W-:Y:S01]  /*3af0*/  UMOV UR16, URZ ;  /* 0x000000ff00107c82 */ /* 0x000fe20008000000 */
[----:B------:R-:W-:Y:S01]  /*3b00*/  UMOV UR20, 0x0 ;  /* 0x0000000000147882 */ /* 0x000fe20000000000 */
[----:B------:R-:W-:Y:S01]  /*3b10*/  UMOV UR21, 0x82084a0 ;  /* 0x082084a000157882 */ /* 0x000fe20000000000 */
[----:B--2---:R-:W-:Y:S01]  /*3b20*/  ULEA UR6, UR6, UR4, 0x18 ;  /* 0x0000000406067291 */ /* 0x004fe2000f8ec0ff */
[----:B------:R-:W2:Y:S03]  /*3b30*/  LDCU UR4, c[0x0][0x38c] ;  /* 0x00007180ff0477ac */ /* 0x000ea60008000800 */
[----:B------:R-:W-:-:S02]  /*3b40*/  UIADD3 UR11, UPT, UPT, UR6, 0x20600, URZ ;  /* 0x00020600060b7890 */ /* 0x000fc4000fffe0ff */
[----:B----4-:R-:W-:-:S03]  /*3b50*/  UIADD3 UR7, UPT, UPT, UR7, 0x1f, URZ ;  /* 0x0000001f07077890 */ /* 0x010fc6000fffe0ff */
[----:B-1----:R-:W1:Y:S01]  /*3b60*/  LDS R0, [UR6+0x260] ;  /* 0x00026006ff007984 */ /* 0x002e620008000800 */
[----:B------:R-:W-:Y:S02]  /*3b70*/  UIADD3 UR18, UPT, UPT, UR6, 0x8600, URZ ;  /* 0x0000860006127890 */ /* 0x000fe4000fffe0ff */
[----:B------:R-:W-:Y:S02]  /*3b80*/  USHF.R.S32.HI UR5, URZ, 0x1f, UR7 ;  /* 0x0000001fff057899 */ /* 0x000fe40008011407 */
[----:B------:R-:W-:Y:S02]  /*3b90*/  USHF.R.U32.HI UR11, URZ, 0x4, UR11 ;  /* 0x00000004ff0b7899 */ /* 0x000fe4000801160b */
[----:B------:R-:W-:Y:S02]  /*3ba0*/  ULEA.HI UR5, UR5, UR7, URZ, 0x5 ;  /* 0x0000000705057291 */ /* 0x000fe4000f8f28ff */
[----:B------:R-:W-:Y:S02]  /*3bb0*/  USHF.R.U32.HI UR18, URZ, 0x4, UR18 ;  /* 0x00000004ff127899 */ /* 0x000fe40008011612 */
[----:B------:R-:W-:-:S02]  /*3bc0*/  USHF.R.S32.HI UR5, URZ, 0x5, UR5 ;  /* 0x00000005ff057899 */ /* 0x000fc40008011405 */
[----:B------:R-:W-:Y:S02]  /*3bd0*/  ULOP3.LUT UR11, UR11, 0x3fff, URZ, 0xc0, !UPT ;  /* 0x00003fff0b0b7892 */ /* 0x000fe4000f8ec0ff */
[----:B------:R-:W-:Y:S02]  /*3be0*/  UISETP.LT.AND UP0, UPT, UR5, 0x1, UPT ;  /* 0x000000010500788c */ /* 0x000fe4000bf01270 */
[----:B------:R-:W-:Y:S02]  /*3bf0*/  ULOP3.LUT UR18, UR18, 0x3fff, URZ, 0xc0, !UPT ;  /* 0x00003fff12127892 */ /* 0x000fe4000f8ec0ff */
[----:B------:R-:W-:Y:S02]  /*3c00*/  USEL UR10, UR5, 0x1, !UP0 ;  /* 0x00000001050a7887 */ /* 0x000fe4000c000000 */
[----:B------:R-:W-:Y:S02]  /*3c10*/  ULOP3.LUT UR11, UR11, 0x10000, URZ, 0xfc, !UPT ;  /* 0x000100000b0b7892 */ /* 0x000fe4000f8efcff */
[----:B------:R-:W-:-:S02]  /*3c20*/  UIADD3 UR10, UPT, UPT, -UR10, URZ, URZ ;  /* 0x000000ff0a0a7290 */ /* 0x000fc4000fffe1ff */
[----:B--2---:R-:W-:Y:S01]  /*3c30*/  UISETP.GE.AND UP3, UPT, UR4, 0x1, UPT ;  /* 0x000000010400788c */ /* 0x004fe2000bf66270 */
[----:B-1----:R-:W-:-:S15]  /*3c40*/  R2UR UR19, R0 ;  /* 0x00000000001372ca */ /* 0x002fde00000e0000 */
.L_x_80:
[----:B------:R-:W-:Y:S02]  /*3c50*/  LEA R0, R10, UR6, 0x3 ;  /* 0x000000060a007c11 */ /* 0x000fe4000f8e18ff */
[----:B------:R-:W-:Y:S02]  /*3c60*/  SHF.L.U32 R5, R9, 0x1f, RZ ;  /* 0x0000001f09057819 */ /* 0x000fe400000006ff */
[----:B------:R-:W-:Y:S01]  /*3c70*/  PLOP3.LUT P0, PT, PT, PT, UP3, 0x80, 0x8 ;  /* 0x000000000008781c */ /* 0x000fe20003f0f038 */
[----:B------:R-:W-:Y:S01]  /*3c80*/  VIADD R3, R0, 0x1c0 ;  /* 0x000001c000037836 */ /* 0x000fe20000000000 */
[----:B-1----:R-:W1:Y:S02]  /*3c90*/  SYNCS.PHASECHK.TRANS64.TRYWAIT P1, [R0+URZ+0x1b0], R5 ;  /* 0x0001b005000075a7 */ /* 0x002e6400080211ff */
[----:B-1--4-:R-:W-:Y:S09]  /*3ca0*/  @!P1 BRA `(.L_x_74) ;  /* 0x0000005c00909947 */ /* 0x012ff20003800000 */
.L_x_181:
[----:B------:R-:W-:Y:S01]  /*3cb0*/  LEA R4, R10, UR6, 0x4 ;  /* 0x000000060a047c11 */ /* 0x000fe2000f8e20ff */
[----:B------:R-:W-:Y:S01]  /*3cc0*/  @UP3 ULEA UR4, UR16, UR6, 0x3 ;  /* 0x0000000610043291 */ /* 0x000fe2000f8e18ff */
[----:B------:R-:W-:Y:S01]  /*3cd0*/  PLOP3.LUT P2, PT, PT, PT, PT, 0x80, 0x8 ;  /* 0x000000000008781c */ /* 0x000fe20003f4f070 */
[----:B------:R-:W-:Y:S01]  /*3ce0*/  ULEA UR9, UR17, UR6, 0x3 ;  /* 0x0000000611097291 */ /* 0x000fe2000f8e18ff */
[----:B------:R-:W-:Y:S02]  /*3cf0*/  PRMT R3, RZ, 0x654, R3 ;  /* 0x00000654ff037816 */ /* 0x000fe40000000003 */
[----:B-1----:R-:W1:Y:S01]  /*3d00*/  LDS.128 R4, [R4+0x240] ;  /* 0x0002400004047984 */ /* 0x002e620000000c00 */
[----:B------:R-:W-:Y:S02]  /*3d10*/  @P0 SHF.L.U32 R2, R8, 0x1f, RZ ;  /* 0x0000001f08020819 */ /* 0x000fe400000006ff */
[----:B------:R-:W-:Y:S01]  /*3d20*/  SHF.L.U32 R0, R11, 0x1f, RZ ;  /* 0x0000001f0b007819 */ /* 0x000fe200000006ff */
[----:B------:R-:W-:Y:S01]  /*3d30*/  @!PT LDS RZ, [RZ] ;  /* 0x00000000fffff984 */ /* 0x000fe20000000800 */
[----:B------:R-:W-:Y:S01]  /*3d40*/  @!PT LDS RZ, [RZ] ;  /* 0x00000000fffff984 */ /* 0x000fe20000000800 */
[----:B------:R-:W-:Y:S01]  /*3d50*/  @!PT LDS RZ, [RZ] ;  /* 0x00000000fffff984 */ /* 0x000fe20000000800 */
[----:B------:R-:W-:Y:S01]  /*3d60*/  @!PT LDS RZ, [RZ] ;  /* 0x00000000fffff984 */ /* 0x000fe20000000800 */
[----:B------:R2:W-:Y:S06]  /*3d70*/  MEMBAR.ALL.CTA ;  /* 0x0000000000007992 */ /* 0x0005ec0000008000 */
[----:B--2---:R-:W2:Y:S02]  /*3d80*/  FENCE.VIEW.ASYNC.S ;  /* 0x00000000000073c6 */ /* 0x004ea40000000000 */
[----:B--2---:R2:W-:Y:S01]  /*3d90*/  SYNCS.ARRIVE.TRANS64.RED.A1T0 RZ, [R3+URZ], RZ ;  /* 0x000000ff03ff79a7 */ /* 0x0045e200081004ff */
[----:B------:R2:W4:Y:S01]  /*3da0*/  @P0 SYNCS.PHASECHK.TRANS64.TRYWAIT P2, [UR4], R2 ;  /* 0x00000002ff0005a7 */ /* 0x0005220008041104 */
[----:B-1----:R-:W-:Y:S01]  /*3db0*/  LOP3.LUT P1, RZ, R6, 0x1, RZ, 0xc0, !PT ;  /* 0x0000000106ff7812 */ /* 0x002fe2000782c0ff */
[----:B------:R-:W1:Y:S02]  /*3dc0*/  SYNCS.PHASECHK.TRANS64.TRYWAIT P0, [UR9+0x1f0], R0 ;  /* 0x0001f000ff0075a7 */ /* 0x000e640008001109 */
[----:B-12-4-:R-:W-:Y:S10]  /*3dd0*/  @!P0 BRA `(.L_x_75) ;  /* 0x0000005c00588947 */ /* 0x016ff40003800000 */
.L_x_183:
[----:B------:R-:W-:Y:S01]  /*3de0*/  IADD3 R10, PT, PT, R10, 0x1, RZ ;  /* 0x000000010a0a7810 */ /* 0x000fe20007ffe0ff */
[----:B------:R-:W-:Y:S06]  /*3df0*/  BRA.U !UP3, `(.L_x_76) ;  /* 0x000000010b8c7547 */ /* 0x000fec000b800000 */
[----:B------:R-:W-:Y:S02]  /*3e00*/  ULEA UR8, UR17, UR19, 0x7 ;  /* 0x0000001311087291 */ /* 0x000fe4000f8e38ff */
[----:B------:R-:W-:Y:S01]  /*3e10*/  UPLOP3.LUT UP4, UPT, UPT, UPT, UPT, 0x40, 0x4 ;  /* 0x000000000004789c */ /* 0x000fe20003f8e870 */
[----:B------:R-:W-:Y:S01]  /*3e20*/  UMOV UR15, UR10 ;  /* 0x0000000a000f7c82 */ /* 0x000fe20008000000 */
[----:B------:R-:W-:Y:S01]  /*3e30*/  UMOV UR14, UR5 ;  /* 0x00000005000e7c82 */ /* 0x000fe20008000000 */
[----:B------:R-:W-:-:S08]  /*3e40*/  UMOV UR13, UR16 ;  /* 0x00000010000d7c82 */ /* 0x000fd00008000000 */
.L_x_79:
[----:B------:R-:W-:Y:S02]  /*3e50*/  UIADD3 UR15, UPT, UPT, UR15, 0x1, URZ ;  /* 0x000000010f0f7890 */ /* 0x000fe4000fffe0ff */
[----:B--2---:R-:W-:Y:S02]  /*3e60*/  ULEA UR7, UR13, UR6, 0x3 ;  /* 0x000000060d077291 */ /* 0x004fe4000f8e18ff */
[----:B------:R-:W-:Y:S01]  /*3e70*/  UISETP.NE.AND UP0, UPT, UR15, URZ, UPT ;  /* 0x000000ff0f00728c */ /* 0x000fe2000bf05270 */
[----:B----4-:R-:W-:Y:S10]  /*3e80*/  @P2 BRA `(.L_x_77) ;  /* 0x00000000000c2947 */ /* 0x010ff40003800000 */
[----:B-1----:R-:W-:Y:S04]  /*3e90*/  SHF.L.U32 R3, R8, 0x1f, RZ ;  /* 0x0000001f08037819 */ /* 0x002fe800000006ff */
[----:B------:R-:W1:Y:S02]  /*3ea0*/  SYNCS.PHASECHK.TRANS64.TRYWAIT P0, [UR7], R3 ;  /* 0x00000003ff0075a7 */ /* 0x000e640008001107 */
[----:B-1----:R-:W-:Y:S05]  /*3eb0*/  @!P0 BRA `(.L_x_78) ;  /* 0x0000005c00388947 */ /* 0x002fea0003800000 */
.L_x_77:
[----:B------:R-:W-:Y:S01]  /*3ec0*/  UISETP.NE.AND UP1, UPT, UR14, 0x1, UPT ;  /* 0x000000010e00788c */ /* 0x000fe2000bf25270 */
[----:B------:R-:W-:Y:S01]  /*3ed0*/  PLOP3.LUT P2, PT, PT, PT, PT, 0x80, 0x8 ;  /* 0x000000000008781c */ /* 0x000fe20003f4f070 */
[----:B------:R-:W-:Y:S02]  /*3ee0*/  UIADD3 UR16, UPT, UPT, UR13, 0x1, URZ ;  /* 0x000000010d107890 */ /* 0x000fe4000fffe0ff */
[----:B------:R-:W-:Y:S02]  /*3ef0*/  UIADD3 UR7, UPT, UPT, UR7, 0xc0, URZ ;  /* 0x000000c007077890 */ /* 0x000fe4000fffe0ff */
[----:B------:R-:W-:Y:S01]  /*3f00*/  UISETP.NE.AND UP2, UPT, UR16, 0x18, UPT ;  /* 0x000000181000788c */ /* 0x000fe2000bf45270 */
[----:B------:R-:W-:Y:S01]  /*3f10*/  PLOP3.LUT P0, PT, PT, PT, UP1, 0x80, 0x8 ;  /* 0x000000000008781c */ /* 0x000fe20003f0f018 */
[----:B------:R-:W-:Y:S02]  /*3f20*/  UIADD3 UR14, UPT, UPT, UR14, -0x1, URZ ;  /* 0xffffffff0e0e7890 */ /* 0x000fe4000fffe0ff */
[----:B------:R-:W-:Y:S02]  /*3f30*/  USEL UR12, URZ, 0x1, UP2 ;  /* 0x00000001ff0c7887 */ /* 0x000fe40009000000 */
[----:B------:R-:W-:Y:S01]  /*3f40*/  USEL UR16, UR16, URZ, UP2 ;  /* 0x000000ff10107287 */ /* 0x000fe20009000000 */
[----:B------:R-:W-:Y:S01]  /*3f50*/  UMOV UR23, 0x40004040 ;  /* 0x4000404000177882 */ /* 0x000fe20000000000 */
[----:B------:R-:W-:Y:S02]  /*3f60*/  UMOV UR25, 0xc0004010 ;  /* 0xc000401000197882 */ /* 0x000fe40000000000 */
[----:B------:R-:W-:Y:S01]  /*3f70*/  @UP1 ULEA UR4, UR16, UR6, 0x3 ;  /* 0x0000000610041291 */ /* 0x000fe2000f8e18ff */
[----:B------:R-:W-:Y:S04]  /*3f80*/  LOP3.LUT R8, R8, UR12, RZ, 0x3c, !PT ;  /* 0x0000000c08087c12 */ /* 0x000fe8000f8e3cff */
[----:B-1----:R-:W-:Y:S04]  /*3f90*/  @P0 SHF.L.U32 R0, R8, 0x1f, RZ ;  /* 0x0000001f08000819 */ /* 0x002fe800000006ff */
[----:B------:R2:W4:Y:S01]  /*3fa0*/  @P0 SYNCS.PHASECHK.TRANS64.TRYWAIT P2, [UR4], R0 ;  /* 0x00000000ff0005a7 */ /* 0x0005220008041104 */
[----:B------:R-:W-:Y:S03]  /*3fb0*/  USHF.L.U32 UR4, UR13, 0x8, URZ ;  /* 0x000000080d047899 */ /* 0x000fe600080006ff */
[----:B------:R-:W-:Y:S01]  /*3fc0*/  UMOV UR13, UR16 ;  /* 0x00000010000d7c82 */ /* 0x000fe20008000000 */
[----:B------:R-:W-:Y:S02]  /*3fd0*/  UIADD3 UR22, UPT, UPT, UR18, UR4, URZ ;  /* 0x0000000412167290 */ /* 0x000fe4000fffe0ff */
[----:B------:R-:W-:Y:S09]  /*3fe0*/  UIADD3 UR24, UPT, UPT, UR4, UR11, URZ ;  /* 0x0000000b04187290 */ /* 0x000ff2000fffe0ff */
[----:B------:R2:W-:Y:S01]  /*3ff0*/  UTCIMMA gdesc[UR22], gdesc[UR24], tmem[UR8], tmem[UR20], idesc[UR21], UP4 ;  /* 0x00ff1418160075ea */ /* 0x0005e2000a000108 */
[----:B------:R-:W-:Y:S01]  /*4000*/  UPLOP3.LUT UP4, UPT, UPT, UPT, UPT, 0x80, 0x8 ;  /* 0x000000000008789c */ /* 0x000fe20003f8f070 */
[----:B------:R2:W-:Y:S01]  /*4010*/  UTCBAR [UR7], URZ ;  /* 0x000000ff070073e9 */ /* 0x0005e200080000ff */
[----:B------:R-:W-:Y:S09]  /*4020*/  BRA.U UP0, `(.L_x_79) ;  /* 0xfffffffd00887547 */ /* 0x000ff2000b83ffff */
.L_x_76:
[----:B------:R-:W-:Y:S01]  /*4030*/  UIADD3 UR17, UPT, UPT, UR17, 0x1, URZ ;  /* 0x0000000111117890 */ /* 0x000fe2000fffe0ff */
[C---:B------:R-:W-:Y:S01]  /*4040*/  ISETP.NE.AND P0, PT, R10.reuse, 0x2, PT ;  /* 0x000000020a00780c */ /* 0x040fe20003f05270 */
[----:B------:R-:W-:Y:S02]  /*4050*/  UIADD3 UR9, UPT, UPT, UR9, 0x1d0, URZ ;  /* 0x000001d009097890 */ /* 0x000fe4000fffe0ff */
[----:B------:R-:W-:Y:S01]  /*4060*/  UISETP.NE.AND UP0, UPT, UR17, 0x4, UPT ;  /* 0x000000041100788c */ /* 0x000fe2000bf05270 */
[----:B-12---:R-:W-:Y:S02]  /*4070*/  SEL R0, RZ, 0x1, P0 ;  /* 0x00000001ff007807 */ /* 0x006fe40000000000 */
[----:B------:R-:W-:Y:S01]  /*4080*/  SEL R10, R10, RZ, P0 ;  /* 0x000000ff0a0a7207 */ /* 0x000fe20000000000 */
[----:B------:R-:W-:Y:S01]  /*4090*/  USEL UR4, URZ, 0x1, UP0 ;  /* 0x00000001ff047887 */ /* 0x000fe20008000000 */
[----:B------:R-:W-:Y:S01]  /*40a0*/  LOP3.LUT R9, R9, R0, RZ, 0x3c, !PT ;  /* 0x0000000009097212 */ /* 0x000fe200078e3cff */
[----:B------:R-:W-:Y:S01]  /*40b0*/  USEL UR17, UR17, URZ, UP0 ;  /* 0x000000ff11117287 */ /* 0x000fe20008000000 */
[----:B------:R1:W-:Y:S03]  /*40c0*/  UTCBAR [UR9], URZ ;  /* 0x000000ff090073e9 */ /* 0x0003e600080000ff */
[----:B------:R-:W-:Y:S01]  /*40d0*/  LOP3.LUT R11, R11, UR4, RZ, 0x3c, !PT ;  /* 0x000000040b0b7c12 */ /* 0x000fe2000f8e3cff */
[----:B------:R-:W-:Y:S07]  /*40e0*/  @P1 BRA `(.L_x_80) ;  /* 0xfffffff800d81947 */ /* 0x000fee000383ffff */
[----:B------:R-:W2:Y:S01]  /*40f0*/  S2UR UR4, SR_CgaCtaId ;  /* 0x00000000000479c3 */ /* 0x000ea20000008800 */
[----:B------:R-:W-:Y:S01]  /*4100*/  ELECT P0, URZ, PT ;  /* 0x0000000000ff782f */ /* 0x000fe20003800000 */
[----:B------:R-:W-:Y:S01]  /*4110*/  IMAD.MOV.U32 R0, RZ, RZ, 0x1 ;  /* 0x00000001ff007424 */ /* 0x000fe200078e00ff */
[----:B------:R-:W-:Y:S01]  /*4120*/  UIADD3 UR6, UPT, UPT, UR6, 0x1f0, URZ ;  /* 0x000001f006067890 */ /* 0x000fe2000fffe0ff */
[----:B------:R-:W-:Y:S01]  /*4130*/  SHF.L.U32 R3, R11, 0x1f, RZ ;  /* 0x0000001f0b037819 */ /* 0x000fe200000006ff */
[----:B------:R-:W-:-:S03]  /*4140*/  UMOV UR5, 0x40 ;  /* 0x0000004000057882 */ /* 0x000fc60000000000 */
[----:B------:R-:W-:Y:S01]  /*4150*/  UVIRTCOUNT.DEALLOC.SMPOOL 0x80 ;  /* 0x000000800000784c */ /* 0x000fe20000000000 */
[----:B--2---:R-:W-:Y:S02]  /*4160*/  ULEA UR4, UR4, UR5, 0x18 ;  /* 0x0000000504047291 */ /* 0x004fe4000f8ec0ff */
[----:B------:R-:W-:-:S07]  /*4170*/  ULEA UR5, UR17, UR6, 0x3 ;  /* 0x0000000611057291 */ /* 0x000fce000f8e18ff */
[----:B------:R2:W-:Y:S02]  /*4180*/  @P0 STS.U8 [UR4+0x1c], R0 ;  /* 0x00001c00ff000988 */ /* 0x0005e40008000004 */
[----:B------:R-:W3:Y:S02]  /*4190*/  SYNCS.PHASECHK.TRANS64.TRYWAIT P0, [UR5], R3 ;  /* 0x00000003ff0075a7 */ /* 0x000ee40008001105 */
[----:B--23--:R-:W-:Y:S05]  /*41a0*/  @!P0 BRA `(.L_x_81) ;  /* 0x0000005800948947 */ /* 0x00cfea0003800000 */
.L_x_186:
[----:B------:R-:W-:-:S04]  /*41b0*/  UIADD3 UR7, UPT, UPT, UR17, 0x1, URZ ;  /* 0x0000000111077890 */ /* 0x000fc8000fffe0ff */
[----:B------:R-:W-:-:S04]  /*41c0*/  UISETP.NE.AND UP0, UPT, UR7, 0x4, UPT ;  /* 0x000000040700788c */ /* 0x000fc8000bf05270 */
[----:B------:R-:W-:Y:S02]  /*41d0*/  USEL UR8, URZ, 0x1, UP0 ;  /* 0x00000001ff087887 */ /* 0x000fe40008000000 */
[----:B------:R-:W-:-:S04]  /*41e0*/  USEL UR7, UR7, URZ, UP0 ;  /* 0x000000ff07077287 */ /* 0x000fc80008000000 */
[----:B------:R-:W-:Y:S01]  /*41f0*/  ULEA UR5, UR7, UR6, 0x3 ;  /* 0x0000000607057291 */ /* 0x000fe2000f8e18ff */
[----:B------:R-:W-:-:S04]  /*4200*/  LOP3.LUT R2, R11, UR8, RZ, 0x3c, !PT ;  /* 0x000000080b027c12 */ /* 0x000fc8000f8e3cff */
[----:B--2---:R-:W-:-:S04]  /*4210*/  SHF.L.U32 R3, R2, 0x1f, RZ ;  /* 0x0000001f02037819 */ /* 0x004fc800000006ff */
[----:B------:R-:W2:Y:S02]  /*4220*/  SYNCS.PHASECHK.TRANS64.TRYWAIT P0, [UR5], R3 ;  /* 0x00000003ff0075a7 */ /* 0x000ea40008001105 */
[----:B--2---:R-:W-:Y:S05]  /*4230*/  @!P0 BRA `(.L_x_82) ;  /* 0x0000005800888947 */ /* 0x004fea0003800000 */
.L_x_188:
        /* <DEDUP_REMOVED lines=9> */
.L_x_190:
[----:B------:R-:W-:-:S04]  /*42d0*/  UIADD3 UR7, UPT, UPT, UR7, 0x1, URZ ;  /* 0x0000000107077890 */ /* 0x000fc8000fffe0ff */
[----:B------:R-:W-:-:S04]  /*42e0*/  UISETP.NE.AND UP0, UPT, UR7, 0x4, UPT ;  /* 0x000000040700788c */ /* 0x000fc8000bf05270 */
[----:B------:R-:W-:Y:S02]  /*42f0*/  USEL UR5, URZ, 0x1, UP0 ;  /* 0x00000001ff057887 */ /* 0x000fe40008000000 */
[----:B------:R-:W-:-:S04]  /*4300*/  USEL UR7, UR7, URZ, UP0 ;  /* 0x000000ff07077287 */ /* 0x000fc80008000000 */
[----:B------:R-:W-:Y:S01]  /*4310*/  ULEA UR7, UR7, UR6, 0x3 ;  /* 0x0000000607077291 */ /* 0x000fe2000f8e18ff */
[----:B--2---:R-:W-:-:S04]  /*4320*/  LOP3.LUT R3, R2, UR5, RZ, 0x3c, !PT ;  /* 0x0000000502037c12 */ /* 0x004fc8000f8e3cff */
[----:B------:R-:W-:-:S04]  /*4330*/  SHF.L.U32 R3, R3, 0x1f, RZ ;  /* 0x0000001f03037819 */ /* 0x000fc800000006ff */
[----:B------:R-:W2:Y:S02]  /*4340*/  SYNCS.PHASECHK.TRANS64.TRYWAIT P0, [UR7], R3 ;  /* 0x00000003ff0075a7 */ /* 0x000ea40008001107 */
[----:B--2---:R-:W-:Y:S05]  /*4350*/  @!P0 BRA `(.L_x_84) ;  /* 0x0000005800708947 */ /* 0x004fea0003800000 */
.L_x_192:
[----:B------:R-:W-:Y:S01]  /*4360*/  NOP ;  /* 0x0000000000007918 */ /* 0x000fe20000000000 */
[----:B--2---:R-:W2:Y:S01]  /*4370*/  LDS R0, [UR4+0x14] ;  /* 0x00001404ff007984 */ /* 0x004ea20008000800 */
[----:B------:R-:W-:Y:S01]  /*4380*/  ULOP3.LUT UR6, UR19, 0xffff, URZ, 0xc0, !UPT ;  /* 0x0000ffff13067892 */ /* 0x000fe2000f8ec0ff */
[----:B------:R-:W-:Y:S01]  /*4390*/  UMOV UR8, 0xffff ;  /* 0x0000ffff00087882 */ /* 0x000fe20000000000 */
[----:B------:R-:W-:Y:S02]  /*43a0*/  UMOV UR5, 0x1 ;  /* 0x0000000100057882 */ /* 0x000fe40000000000 */
[----:B------:R-:W-:-:S04]  /*43b0*/  USHF.R.U32.HI UR6, URZ, 0x5, UR6 ;  /* 0x00000005ff067899 */ /* 0x000fc80008011606 */
[----:B------:R-:W-:Y:S02]  /*43c0*/  USHF.L.U32 UR8, UR8, UR6, URZ ;  /* 0x0000000608087299 */ /* 0x000fe400080006ff */
[----:B------:R-:W-:-:S04]  /*43d0*/  USHF.L.U32 UR5, UR5, UR6, URZ ;  /* 0x0000000605057299 */ /* 0x000fc800080006ff */
[----:B--2---:R-:W-:-:S04]  /*43e0*/  LOP3.LUT R0, R0, UR8, RZ, 0xc0, !PT ;  /* 0x0000000800007c12 */ /* 0x004fc8000f8ec0ff */
[----:B------:R-:W-:-:S13]  /*43f0*/  ISETP.NE.AND P0, PT, R0, UR8, PT ;  /* 0x0000000800007c0c */ /* 0x000fda000bf05270 */
[----:B------:R-:W-:Y:S05]  /*4400*/  @P0 BRA `(.L_x_85) ;  /* 0x0000000000580947 */ /* 0x000fea0003800000 */
[----:B------:R-:W2:Y:S02]  /*4410*/  LDS R0, [UR4+0x18] ;  /* 0x00001804ff007984 */ /* 0x000ea40008000800 */
[----:B--2---:R-:W-:-:S04]  /*4420*/  LOP3.LUT R0, R0, UR5, RZ, 0xc0, !PT ;  /* 0x0000000500007c12 */ /* 0x004fc8000f8ec0ff */
[----:B------:R-:W-:-:S13]  /*4430*/  ISETP.NE.AND P0, PT, R0, UR5, PT ;  /* 0x0000000500007c0c */ /* 0x000fda000bf05270 */
[----:B------:R-:W-:Y:S05]  /*4440*/  @P0 BRA `(.L_x_86) ;  /* 0x00000000003c0947 */ /* 0x000fea0003800000 */
[----:B------:R-:W2:Y:S01]  /*4450*/  S2R R2, SR_LANEID ;  /* 0x0000000000027919 */ /* 0x000ea20000000000 */
[----:B------:R-:W-:Y:S01]  /*4460*/  ULOP3.LUT UR8, URZ, UR8, URZ, 0x33, !UPT ;  /* 0x00000008ff087292 */ /* 0x000fe2000f8e33ff */
[----:B------:R-:W-:Y:S01]  /*4470*/  LOP3.LUT R4, RZ, UR5, RZ, 0x33, !PT ;  /* 0x00000005ff047c12 */ /* 0x000fe2000f8e33ff */
[----:B------:R-:W-:Y:S02]  /*4480*/  VOTEU.ANY UR7, UPT, PT ;  /* 0x0000000000077886 */ /* 0x000fe400038e0100 */
[----:B------:R-:W-:Y:S01]  /*4490*/  UFLO.U32 UR7, UR7 ;  /* 0x00000007000772bd */ /* 0x000fe200080e0000 */
[----:B------:R-:W3:Y:S01]  /*44a0*/  REDUX UR5, R4 ;  /* 0x00000000040573c4 */ /* 0x000ee20000000000 */
[----:B------:R-:W-:-:S06]  /*44b0*/  IMAD.U32 R0, RZ, RZ, UR8 ;  /* 0x00000008ff007e24 */ /* 0x000fcc000f8e00ff */
[----:B------:R1:W-:Y:S01]  /*44c0*/  UTCATOMSWS.AND URZ, UR8 ;  /* 0x0000000800ff79e3 */ /* 0x0003e20008000000 */
[----:B------:R-:W4:Y:S01]  /*44d0*/  REDUX UR6, R0 ;  /* 0x00000000000673c4 */ /* 0x000f220000000000 */
[----:B--2---:R-:W-:Y:S01]  /*44e0*/  ISETP.EQ.U32.AND P0, PT, R2, UR7, PT ;  /* 0x0000000702007c0c */ /* 0x004fe2000bf02070 */
[----:B---3--:R-:W-:Y:S01]  /*44f0*/  IMAD.U32 R2, RZ, RZ, UR5 ;  /* 0x00000005ff027e24 */ /* 0x008fe2000f8e00ff */
[----:B----4-:R-:W-:-:S11]  /*4500*/  MOV R3, UR6 ;  /* 0x0000000600037c02 */ /* 0x010fd60008000f00 */
[----:B------:R1:W-:Y:S04]  /*4510*/  @P0 ATOMS.AND RZ, [UR4+0x14], R3 ;  /* 0x00001403ffff098c */ /* 0x0003e8000a800004 */
[----:B------:R1:W-:Y:S01]  /*4520*/  @P0 ATOMS.AND RZ, [UR4+0x18], R2 ;  /* 0x00001802ffff098c */ /* 0x0003e2000a800004 */
[----:B------:R-:W-:Y:S05]  /*4530*/  BRA `(.L_x_87) ;  /* 0x0000000000147947 */ /* 0x000fea0003800000 */
.L_x_86:
[----:B------:R-:W-:Y:S02]  /*4540*/  MOV R2, 0x4560 ;  /* 0x0000456000027802 */ /* 0x000fe40000000f00 */
[----:B-1--45:R-:W-:Y:S05]  /*4550*/  CALL.REL.NOINC `($__internal_0_$__cuda_sm10x_tcgen05_guardrail_trap_col_being_dealloced_not_returned_by_alloc) ;  /* 0x0000005800cc7944 */ /* 0x032fea0003c00000 */
[----:B------:R-:W-:Y:S05]  /*4560*/  BRA `(.L_x_87) ;  /* 0x0000000000087947 */ /* 0x000fea0003800000 */
.L_x_85:
[----:B------:R-:W-:Y:S02]  /*4570*/  MOV R2, 0x4590 ;  /* 0x0000459000027802 */ /* 0x000fe40000000f00 */
[----:B-1--45:R-:W-:Y:S05]  /*4580*/  CALL.REL.NOINC `($__internal_2_$__cuda_sm10x_tcgen05_guardrail_trap_unallocated_columns_being_dealloced) ;  /* 0x0000005800d87944 */ /* 0x032fea0003c00000 */
.L_x_87:
[----:B------:R-:W-:Y:S01]  /*4590*/  NOP ;  /* 0x0000000000007918 */ /* 0x000fe20000000000 */
[----:B-1----:R-:W-:Y:S05]  /*45a0*/  EXIT ;  /* 0x000000000000794d */ /* 0x002fea0003800000 */
.L_x_69:
[----:B------:R-:W-:-:S09]  /*45b0*/  UISETP.NE.OR UP2, UPT, UR8, 0x3, !UP2 ;  /* 0x000000030800788c */ /* 0x000fd2000d745670 */
[----:B------:R-:W-:Y:S05]  /*45c0*/  BRA.U UP2, `(.L_x_88) ;  /* 0x0000000d02407547 */ /* 0x000fea000b800000 */
[----:B------:R-:W1:Y:S01]  /*45d0*/  LDC R0, c[0x0][0xb30] ;  /* 0x0002cc00ff007b82 */ /* 0x000e620000000800 */
[----:B------:R-:W2:Y:S01]  /*45e0*/  LDCU.64 UR8, c[0x0][0x888] ;  /* 0x00011100ff0877ac */ /* 0x000ea20008000a00 */
[----:B------:R-:W-:Y:S02]  /*45f0*/  HFMA2 R29, -RZ, RZ, 0, 0 ;  /* 0x00000000ff1d7431 */ /* 0x000fe400000001ff */
[----:B------:R-:W-:Y:S01]  /*4600*/  IMAD.MOV.U32 R31, RZ, RZ, 0x1 ;  /* 0x00000001ff1f7424 */ /* 0x000fe200078e00ff */
[----:B------:R-:W-:Y:S01]  /*4610*/  MOV R23, 0x2000 ;  /* 0x0000200000177802 */ /* 0x000fe20000000f00 */
[----:B------:R-:W4:Y:S01]  /*4620*/  LDCU.64 UR4, c[0x0][0x890] ;  /* 0x00011200ff0477ac */ /* 0x000f220008000a00 */
[----:B------:R-:W-:Y:S01]  /*4630*/  IMAD.MOV.U32 R30, RZ, RZ, RZ ;  /* 0x000000ffff1e7224 */ /* 0x000fe200078e00ff */
[----:B------:R-:W3:Y:S01]  /*4640*/  LDC R19, c[0x0][0x370] ;  /* 0x0000dc00ff137b82 */ /* 0x000ee20000000800 */
[----:B------:R-:W-:Y:S01]  /*4650*/  UMOV UR7, 0x400 ;  /* 0x0000040000077882 */ /* 0x000fe20000000000 */
[----:B------:R-:W-:-:S02]  /*4660*/  UPLOP3.LUT UP1, UPT, UPT, UPT, UPT, 0x40, 0x4 ;  /* 0x000000000004789c */ /* 0x000fc40003f2e870 */
[----:B------:R-:W-:-:S04]  /*4670*/  ULEA UR7, UR37, UR7, 0x18 ;  /* 0x0000000725077291 */ /* 0x000fc8000f8ec0ff */
[----:B------:R-:W3:Y:S01]  /*4680*/  LDC R2, c[0x0][0xb0c] ;  /* 0x0002c300ff027b82 */ /* 0x000ee20000000800 */
[----:B------:R-:W-:Y:S02]  /*4690*/  UIADD3 UR13, UPT, UPT, UR7, 0x188, URZ ;  /* 0x00000188070d7890 */ /* 0x000fe4000fffe0ff */
[----:B--2---:R-:W-:Y:S02]  /*46a0*/  UISETP.NE.U32.AND UP2, UPT, UR8, URZ, UPT ;  /* 0x000000ff0800728c */ /* 0x004fe4000bf45070 */
[----:B------:R-:W-:Y:S02]  /*46b0*/  UIADD3 UR17, UPT, UPT, UR7, 0x180, URZ ;  /* 0x0000018007117890 */ /* 0x000fe4000fffe0ff */
[----:B----4-:R-:W-:Y:S01]  /*46c0*/  UISETP.NE.U32.AND UP3, UPT, UR4, URZ, UPT ;  /* 0x000000ff0400728c */ /* 0x010fe2000bf65070 */
[----:B------:R-:W2:Y:S01]  /*46d0*/  LDC R18, c[0x0][0xb20] ;  /* 0x0002c800ff127b82 */ /* 0x000ea20000000800 */
[----:B-1----:R-:W-:Y:S01]  /*46e0*/  ISETP.NE.AND P1, PT, R0, 0x1, PT ;  /* 0x000000010000780c */ /* 0x002fe20003f25270 */
[----:B------:R-:W-:-:S02]  /*46f0*/  UISETP.NE.AND.EX UP2, UPT, UR9, URZ, UPT, UP2 ;  /* 0x000000ff0900728c */ /* 0x000fc4000bf45320 */
[----:B------:R-:W-:Y:S02]  /*4700*/  UPRMT UR13, UR37, 0x654, UR13 ;  /* 0x00000654250d7896 */ /* 0x000fe4000800000d */
[----:B------:R-:W-:Y:S02]  /*4710*/  UISETP.NE.AND.EX UP3, UPT, UR5, URZ, UPT, UP3 ;  /* 0x000000ff0500728c */ /* 0x000fe4000bf65330 */
[----:B------:R-:W1:Y:S08]  /*4720*/  LDC.64 R32, c[0x0][0x348] ;  /* 0x0000d200ff207b82 */ /* 0x000e700000000a00 */
[----:B------:R-:W4:Y:S08]  /*4730*/  LDC.64 R16, c[0x0][0xb10] ;  /* 0x0002c400ff107b82 */ /* 0x000f300000000a00 */
[----:B------:R-:W1:Y:S08]  /*4740*/  LDC.64 R6, c[0x0][0xb18] ;  /* 0x0002c600ff067b82 */ /* 0x000e700000000a00 */
[----:B------:R-:W1:Y:S08]  /*4750*/  LDC.64 R4, c[0x0][0xb28] ;  /* 0x0002ca00ff047b82 */ /* 0x000e700000000a00 */
[----:B--23--:R-:W1:Y:S02]  /*4760*/  LDC R22, c[0x0][0x374] ;  /* 0x0000dd00ff167b82 */ /* 0x00ce640000000800 */
.L_x_97:
[C---:B------:R-:W-:Y:S02]  /*4770*/  LEA R0, R30.reuse, UR7, 0x3 ;  /* 0x000000071e007c11 */ /* 0x040fe4000f8e18ff */
[----:B------:R-:W-:Y:S02]  /*4780*/  SHF.L.U32 R3, R29, 0x1f, RZ ;  /* 0x0000001f1d037819 */ /* 0x000fe400000006ff */
[----:B------:R-:W-:Y:S02]  /*4790*/  LEA R24, R30, UR7, 0x4 ;  /* 0x000000071e187c11 */ /* 0x000fe4000f8e20ff */
[----:B--2---:R-:W2:Y:S02]  /*47a0*/  SYNCS.PHASECHK.TRANS64.TRYWAIT P0, [R0+URZ+0x1b0], R3 ;  /* 0x0001b003000075a7 */ /* 0x004ea400080011ff */
[----:B--2---:R-:W-:Y:S05]  /*47b0*/  @!P0 BRA `(.L_x_89) ;  /* 0x0000005400708947 */ /* 0x004fea0003800000 */
.L_x_193:
[----:B------:R-:W-:Y:S01]  /*47c0*/  ISETP.GE.AND P0, PT, R72, 0x1, PT ;  /* 0x000000014800780c */ /* 0x000fe20003f06270 */
[----:B------:R-:W3:Y:S01]  /*47d0*/  LDS.128 R24, [R24+0x240] ;  /* 0x0002400018187984 */ /* 0x000ee20000000c00 */
[----:B--2---:R-:W-:Y:S01]  /*47e0*/  VIADD R0, R0, 0x1c0 ;  /* 0x000001c000007836 */ /* 0x004fe20000000000 */
[----:B------:R-:W-:Y:S01]  /*47f0*/  @!PT LDS RZ, [RZ] ;  /* 0x00000000fffff984 */ /* 0x000fe20000000800 */
[----:B------:R-:W-:Y:S01]  /*4800*/  @!PT LDS RZ, [RZ] ;  /* 0x00000000fffff984 */ /* 0x000fe20000000800 */
[----:B------:R-:W-:Y:S01]  /*4810*/  @!PT LDS RZ, [RZ] ;  /* 0x00000000fffff984 */ /* 0x000fe20000000800 */
[----:B------:R-:W-:Y:S01]  /*4820*/  @!PT LDS RZ, [RZ] ;  /* 0x00000000fffff984 */ /* 0x000fe20000000800 */
[----:B------:R2:W-:Y:S06]  /*4830*/  MEMBAR.ALL.CTA ;  /* 0x0000000000007992 */ /* 0x0005ec0000008000 */
[----:B--2---:R-:W2:Y:S01]  /*4840*/  FENCE.VIEW.ASYNC.S ;  /* 0x00000000000073c6 */ /* 0x004ea20000000000 */
[----:B------:R-:W-:Y:S04]  /*4850*/  PRMT R0, RZ, 0x654, R0 ;  /* 0x00000654ff007816 */ /* 0x000fe80000000000 */
[----:B--2---:R2:W-:Y:S01]  /*4860*/  SYNCS.ARRIVE.TRANS64.RED.A1T0 RZ, [R0+URZ], RZ ;  /* 0x000000ff00ff79a7 */ /* 0x0045e200081004ff */
[----:B---3--:R-:W-:Y:S11]  /*4870*/  LOP3.LUT P3, RZ, R26, 0x1, RZ, 0xc0, !PT ;  /* 0x000000011aff7812 */ /* 0x008ff6000786c0ff */
[----:B------:R-:W-:Y:S02]  /*4880*/  @!UPT UIADD3 URZ, UPT, UPT, URZ, URZ, URZ ;  /* 0x000000fffffff290 */ /* 0x000fe4000fffe0ff */
[----:B------:R-:W-:Y:S02]  /*4890*/  @P3 MOV R13, R24 ;  /* 0x00000018000d3202 */ /* 0x000fe40000000f00 */
[----:B------:R-:W-:Y:S01]  /*48a0*/  @P3 LOP3.LUT R8, R25, 0xffff, RZ, 0xc0, !PT ;  /* 0x0000ffff19083812 */ /* 0x000fe200078ec0ff */
[----:B--2---:R-:W-:Y:S06]  /*48b0*/  @!P0 BRA `(.L_x_90) ;  /* 0x0000000000a48947 */ /* 0x004fec0003800000 */
[----:B-1----:R-:W-:Y:S01]  /*48c0*/  IMAD.HI.U32 R35, R22, R7, RZ ;  /* 0x0000000716237227 */ /* 0x002fe200078e00ff */
[----:B------:R-:W-:Y:S02]  /*48d0*/  ISETP.NE.AND P0, PT, R6, 0x1, PT ;  /* 0x000000010600780c */ /* 0x000fe40003f05270 */
[----:B------:R-:W-:Y:S01]  /*48e0*/  ISETP.NE.AND P2, PT, R72, 0x1, PT ;  /* 0x000000014800780c */ /* 0x000fe20003f45270 */
[----:B----4-:R-:W-:Y:S01]  /*48f0*/  IMAD.HI.U32 R34, R19, R16, RZ ;  /* 0x0000001013227227 */ /* 0x010fe200078e00ff */
[----:B------:R-:W-:Y:S02]  /*4900*/  SHF.R.U32.HI R35, RZ, R18, R35 ;  /* 0x00000012ff237219 */ /* 0x000fe40000011623 */
[----:B------:R-:W-:Y:S01]  /*4910*/  ISETP.NE.AND P4, PT, R2, 0x1, PT ;  /* 0x000000010200780c */ /* 0x000fe20003f85270 */
[----:B------:R-:W-:Y:S01]  /*4920*/  IMAD.HI.U32 R36, R13, R16, RZ ;  /* 0x000000100d247227 */ /* 0x000fe200078e00ff */
[----:B------:R-:W-:Y:S02]  /*4930*/  SHF.R.U32.HI R34, RZ, R17, R34 ;  /* 0x00000011ff227219 */ /* 0x000fe40000011622 */
[----:B------:R-:W-:Y:S01]  /*4940*/  SEL R3, R22, R35, !P0 ;  /* 0x0000002316037207 */ /* 0x000fe20004000000 */
[C---:B------:R-:W-:Y:S01]  /*4950*/  IMAD.HI.U32 R35, R8.reuse, R7, RZ ;  /* 0x0000000708237227 */ /* 0x040fe200078e00ff */
[----:B------:R-:W-:Y:S02]  /*4960*/  SEL R11, R19, R34, !P4 ;  /* 0x00000022130b7207 */ /* 0x000fe40006000000 */
[----:B------:R-:W-:Y:S01]  /*4970*/  SHF.R.U32.HI R36, RZ, R17, R36 ;  /* 0x00000011ff247219 */ /* 0x000fe20000011624 */
[----:B------:R-:W-:Y:S01]  /*4980*/  IMAD.HI.U32 R38, R3, R4, RZ ;  /* 0x0000000403267227 */ /* 0x000fe200078e00ff */
[----:B------:R-:W-:Y:S03]  /*4990*/  SHF.R.U32.HI R35, RZ, R18, R35 ;  /* 0x00000012ff237219 */ /* 0x000fe60000011623 */
[----:B------:R-:W-:Y:S01]  /*49a0*/  IMAD.HI.U32 R34, R11, R4, RZ ;  /* 0x000000040b227227 */ /* 0x000fe200078e00ff */
[----:B------:R-:W-:Y:S02]  /*49b0*/  @P2 SHF.R.U32.HI R3, RZ, R5, R38 ;  /* 0x00000005ff032219 */ /* 0x000fe40000011626 */
[----:B------:R-:W-:Y:S02]  /*49c0*/  SEL R9, R8, R35, !P0 ;  /* 0x0000002308097207 */ /* 0x000fe40004000000 */
[----:B------:R-:W-:Y:S01]  /*49d0*/  @P2 SHF.R.U32.HI R11, RZ, R5, R34 ;  /* 0x00000005ff0b2219 */ /* 0x000fe20000011622 */
[C---:B------:R-:W-:Y:S01]  /*49e0*/  IMAD R10, R72.reuse, R3, RZ ;  /* 0x00000003480a7224 */ /* 0x040fe200078e02ff */
[----:B------:R-:W-:Y:S01]  /*49f0*/  SEL R3, R13, R36, !P4 ;  /* 0x000000240d037207 */ /* 0x000fe20006000000 */
[C---:B------:R-:W-:Y:S03]  /*4a00*/  IMAD.HI.U32 R14, R9.reuse, R4, RZ ;  /* 0x00000004090e7227 */ /* 0x040fe600078e00ff */
[----:B------:R-:W-:Y:S01]  /*4a10*/  ISETP.GE.AND P0, PT, R9, R10, PT ;  /* 0x0000000a0900720c */ /* 0x000fe20003f06270 */
[C---:B------:R-:W-:Y:S01]  /*4a20*/  IMAD R12, R72.reuse, R11, RZ ;  /* 0x0000000b480c7224 */ /* 0x040fe200078e02ff */
[-C--:B------:R-:W-:Y:S04]  /*4a30*/  SHF.R.U32.HI R14, RZ, R5.reuse, R14 ;  /* 0x00000005ff0e7219 */ /* 0x080fe8000001160e */
[----:B------:R-:W-:Y:S02]  /*4a40*/  ISETP.GE.OR P0, PT, R3, R12, P0 ;  /* 0x0000000c0300720c */ /* 0x000fe40000706670 */
[----:B------:R-:W-:Y:S05]  /*4a50*/  SEL R15, R9, R14, !P2 ;  /* 0x0000000e090f7207 */ /* 0x000fea0005000000 */
[----:B------:R-:W-:Y:S04]  /*4a60*/  IMAD.MOV R14, RZ, RZ, -R15 ;  /* 0x000000ffff0e7224 */ /* 0x000fe800078e0a0f */
[----:B------:R-:W-:Y:S02]  /*4a70*/  IMAD R14, R72, R14, R9 ;  /* 0x0000000e480e7224 */ /* 0x000fe400078e0209 */
[C---:B------:R-:W-:Y:S05]  /*4a80*/  @!P0 IMAD.HI.U32 R10, R3.reuse, R4, RZ ;  /* 0x00000004030a8227 */ /* 0x040fea00078e00ff */
[----:B------:R-:W-:Y:S04]  /*4a90*/  @!P0 SHF.R.U32.HI R10, RZ, R5, R10 ;  /* 0x00000005ff0a8219 */ /* 0x000fe8000001160a */
[----:B------:R-:W-:Y:S01]  /*4aa0*/  @!P0 SEL R0, R3, R10, !P2 ;  /* 0x0000000a03008207 */ /* 0x000fe20005000000 */
[----:B------:R-:W-:Y:S03]  /*4ab0*/  IMAD.MOV R10, RZ, RZ, -R3 ;  /* 0x000000ffff0a7224 */ /* 0x000fe600078e0a03 */
[----:B------:R-:W-:Y:S01]  /*4ac0*/  @!P0 IADD3 R15, PT, PT, R15, -R0, RZ ;  /* 0x800000000f0f8210 */ /* 0x000fe20007ffe0ff */
[----:B------:R-:W-:Y:S01]  /*4ad0*/  @!P0 IMAD R0, R11, R14, R0 ;  /* 0x0000000e0b008224 */ /* 0x000fe200078e0200 */
[----:B------:R-:W-:Y:S01]  /*4ae0*/  IADD3 R11, PT, PT, -R9, RZ, RZ ;  /* 0x000000ff090b7210 */ /* 0x000fe20007ffe1ff */
[----:B------:R-:W-:Y:S02]  /*4af0*/  IMAD R13, R2, R10, R13 ;  /* 0x0000000a020d7224 */ /* 0x000fe400078e020d */
[----:B------:R-:W-:Y:S02]  /*4b00*/  @!P0 IMAD R9, R15, R72, R3 ;  /* 0x000000480f098224 */ /* 0x000fe400078e0203 */
[----:B------:R-:W-:Y:S02]  /*4b10*/  @!P0 IMAD.MOV.U32 R3, RZ, RZ, R0 ;  /* 0x000000ffff038224 */ /* 0x000fe400078e0000 */
[----:B------:R-:W-:Y:S02]  /*4b20*/  IMAD R8, R6, R11, R8 ;  /* 0x0000000b06087224 */ /* 0x000fe400078e0208 */
[----:B------:R-:W-:Y:S02]  /*4b30*/  IMAD R13, R3, R2, R13 ;  /* 0x00000002030d7224 */ /* 0x000fe400078e020d */
[----:B------:R-:W-:Y:S02]  /*4b40*/  IMAD R8, R9, R6, R8 ;  /* 0x0000000609087224 */ /* 0x000fe400078e0208 */
.L_x_90:
[----:B------:R-:W-:Y:S05]  /*4b50*/  BRA.U UP1, `(.L_x_91) ;  /* 0x0000000101107547 */ /* 0x000fea000b800000 */
[----:B------:R-:W-:Y:S04]  /*4b60*/  MOV R0, UR6 ;  /* 0x0000000600007c02 */ /* 0x000fe80008000f00 */
[----:B------:R-:W-:Y:S04]  /*4b70*/  SHF.L.U32 R3, R0, 0x1f, RZ ;  /* 0x0000001f00037819 */ /* 0x000fe800000006ff */
[----:B------:R-:W2:Y:S02]  /*4b80*/  SYNCS.PHASECHK.TRANS64.TRYWAIT P0, [UR7+0x1a8], R3 ;  /* 0x0001a803ff0075a7 */ /* 0x000ea40008001107 */
[----:B--2---:R-:W-:Y:S05]  /*4b90*/  @!P0 BRA `(.L_x_92) ;  /* 0x00000050008c8947 */ /* 0x004fea0003800000 */
.L_x_91:
[----:B------:R-:W-:Y:S02]  /*4ba0*/  R2UR UR19, R21 ;  /* 0x00000000151372ca */ /* 0x000fe400000e0000 */
[----:B------:R-:W-:Y:S02]  /*4bb0*/  R2UR UR18, R20 ;  /* 0x00000000141272ca */ /* 0x000fe400000e0000 */
[----:B------:R-:W-:Y:S02]  /*4bc0*/  ISETP.NE.U32.AND P2, PT, RZ, UR4, PT ;  /* 0x00000004ff007c0c */ /* 0x000fe4000bf45070 */
[----:B------:R-:W-:Y:S02]  /*4bd0*/  SHF.L.U32 R12, R31, 0x1f, RZ ;  /* 0x0000001f1f0c7819 */ /* 0x000fe400000006ff */
[----:B------:R-:W-:Y:S05]  /*4be0*/  ISETP.NE.AND.EX P2, PT, RZ, UR5, PT, P2 ;  /* 0x00000005ff007c0c */ /* 0x000fea000bf45320 */
[----:B------:R-:W-:Y:S02]  /*4bf0*/  USHF.L.U32 UR19, UR19, 0x7, URZ ;  /* 0x0000000713137899 */ /* 0x000fe400080006ff */
[----:B------:R-:W-:Y:S01]  /*4c00*/  USHF.L.U32 UR18, UR18, 0x7, URZ ;  /* 0x0000000712127899 */ /* 0x000fe200080006ff */
[----:B------:R-:W-:Y:S11]  /*4c10*/  BRA.U !UP3, `(.L_x_93) ;  /* 0x000000010b347547 */ /* 0x000ff6000b800000 */
[----:B------:R-:W-:Y:S01]  /*4c20*/  UPLOP3.LUT UP0, UPT, UPT, UPT, UP2, 0x80, 0x8 ;  /* 0x000000000008789c */ /* 0x000fe20003f0f020 */
[----:B--2---:R-:W-:Y:S02]  /*4c30*/  HFMA2 R0, -RZ, RZ, 0, 5.9604644775390625e-08 ;  /* 0x00000001ff007431 */ /* 0x004fe400000001ff */
[----:B------:R-:W-:Y:S03]  /*4c40*/  IMAD.MOV.U32 R151, RZ, RZ, 0x1 ;  /* 0x00000001ff977424 */ /* 0x000fe600078e00ff */
[----:B------:R-:W-:Y:S05]  /*4c50*/  PLOP3.LUT P0, PT, PT, PT, UP0, 0x80, 0x8 ;  /* 0x000000000008781c */ /* 0x000fea0003f0f008 */
[----:B------:R-:W2:Y:S01]  /*4c60*/  @UP0 LDCU.64 UR10, c[0x0][0x888] ;  /* 0x00011100ff0a07ac */ /* 0x000ea20008000a00 */
[----:B------:R-:W-:Y:S07]  /*4c70*/  @UP0 UIMAD UR8, UR36, UR4, URZ ;  /* 0x00000004240802a4 */ /* 0x000fee000f8e02ff */
[----:B------:R-:W-:Y:S01]  /*4c80*/  @!P0 PRMT R151, R0, 0x7610, R151 ;  /* 0x0000761000978816 */ /* 0x000fe20000000097 */
[----:B--2---:R-:W-:Y:S03]  /*4c90*/  @UP0 UIMAD.WIDE UR10, UR8, 0x4, UR10 ;  /* 0x00000004080a08a5 */ /* 0x004fe6000f8e020a */
[----:B------:R-:W2:Y:S03]  /*4ca0*/  @!UP0 LDCU UR8, c[0x0][0x880] ;  /* 0x00011000ff0887ac */ /* 0x000ea60008000800 */
[----:B------:R-:W-:Y:S01]  /*4cb0*/  IMAD.U32 R10, RZ, RZ, UR10 ;  /* 0x0000000aff0a7e24 */ /* 0x000fe2000f8e00ff */
[----:B------:R-:W-:Y:S05]  /*4cc0*/  MOV R11, UR11 ;  /* 0x0000000b000b7c02 */ /* 0x000fea0008000f00 */
[----:B-----5:R3:W5:Y:S02]  /*4cd0*/  @P0 LDG.E R82, desc[UR46][R10.64] ;  /* 0x0000002e0a520981 */ /* 0x020764000c1e1900 */
[----:B--23--:R-:W-:Y:S07]  /*4ce0*/  @!P0 IMAD.U32 R82, RZ, RZ, UR8 ;  /* 0x00000008ff528e24 */ /* 0x00cfee000f8e00ff */
.L_x_93:
[----:B-----5:R-:W-:Y:S01]  /*4cf0*/  @!P2 ISETP.EQ.AND P0, PT, R82, RZ, PT ;  /* 0x000000ff5200a20c */ /* 0x020fe20003f02270 */
[----:B------:R-:W-:Y:S01]  /*4d00*/  @!UPT UIADD3 URZ, UPT, UPT, URZ, URZ, URZ ;  /* 0x000000fffffff290 */ /* 0x000fe2000fffe0ff */
[----:B------:R-:W-:Y:S11]  /*4d10*/  @!P2 BRA `(.L_x_94) ;  /* 0x000000000014a947 */ /* 0x000ff60003800000 */
[----:B------:R-:W-:Y:S02]  /*4d20*/  LOP3.LUT P2, RZ, R151, 0xff, RZ, 0xc0, !PT ;  /* 0x000000ff97ff7812 */ /* 0x000fe4000784c0ff */
[----:B------:R-:W-:Y:S04]  /*4d30*/  PLOP3.LUT P0, PT, PT, PT, UP0, 0x80, 0x8 ;  /* 0x000000000008781c */ /* 0x000fe80003f0f008 */
[----:B------:R-:W-:Y:S07]  /*4d40*/  PLOP3.LUT P0, PT, P0, PT, PT, 0x8, 0x80 ;  /* 0x000000000080781c */ /* 0x000fee000070e170 */
[----:B------:R-:W-:Y:S11]  /*4d50*/  @P2 ISETP.EQ.AND P0, PT, R82, RZ, PT ;  /* 0x000000ff5200220c */ /* 0x000ff60003f02270 */
[----:B------:R-:W-:Y:S02]  /*4d60*/  @!UPT UIADD3 URZ, UPT, UPT, URZ, URZ, URZ ;  /* 0x000000fffffff290 */ /* 0x000fe4000fffe0ff */
.L_x_94:
[----:B------:R-:W3:Y:S01]  /*4d70*/  SYNCS.PHASECHK.TRANS64.TRYWAIT P2, [UR7+0x190], R12 ;  /* 0x0001900cff0075a7 */ /* 0x000ee20008041107 */
[----:B------:R-:W-:Y:S04]  /*4d80*/  ELECT P4, URZ, PT ;  /* 0x0000000000ff782f */ /* 0x000fe80003880000 */
[----:B------:R-:W-:Y:S11]  /*4d90*/  PLOP3.LUT P4, PT, P0, P4, PT, 0xf2, 0x2f ;  /* 0x00000000002f781c */ /* 0x000ff60000789e72 */
[----:B------:R-:W-:Y:S02]  /*4da0*/  @!UPT UIADD3 URZ, UPT, UPT, URZ, URZ, URZ ;  /* 0x000000fffffff290 */ /* 0x000fe4000fffe0ff */
[----:B-1----:R-:W-:Y:S05]  /*4db0*/  @!P4 IADD3 R21, P0, PT, R32, 0x580, RZ ;  /* 0x000005802015c810 */ /* 0x002fea0007f1e0ff */
[----:B------:R-:W-:Y:S01]  /*4dc0*/  @!P4 IMAD.X R20, RZ, RZ, R33, P0 ;  /* 0x000000ffff14c224 */ /* 0x000fe200000e0621 */
[----:B---3--:R-:W-:Y:S07]  /*4dd0*/  @!P2 BRA `(.L_x_95) ;  /* 0x000000500014a947 */ /* 0x008fee0003800000 */
.L_x_196:
[----:B------:R-:W3:Y:S01]  /*4de0*/  LDC.64 R14, c[0x0][0xb10] ;  /* 0x0002c400ff0e7b82 */ /* 0x000ee20000000a00 */
[----:B------:R-:W-:Y:S01]  /*4df0*/  @!P4 R2UR UR8, R20 ;  /* 0x000000001408c2ca */ /* 0x000fe200000e0000 */
[----:B------:R-:W-:Y:S01]  /*4e00*/  VOTEU.ALL UP1, P4 ;  /* 0x0000000000ff7886 */ /* 0x000fe20002020000 */
[----:B------:R-:W-:Y:S01]  /*4e10*/  @!P4 R2UR UR9, R21 ;  /* 0x000000001509c2ca */ /* 0x000fe200000e0000 */
[----:B------:R-:W-:Y:S01]  /*4e20*/  UMOV UR10, 0x0 ;  /* 0x00000000000a7882 */ /* 0x000fe20000000000 */
[----:B------:R-:W-:Y:S03]  /*4e30*/  UMOV UR11, 0x10000000 ;  /* 0x10000000000b7882 */ /* 0x000fe60000000000 */
[----:B------:R-:W5:Y:S01]  /*4e40*/  LDC.64 R10, c[0x0][0xb18] ;  /* 0x0002c600ff0a7b82 */ /* 0x000f620000000a00 */
[----:B------:R-:W-:Y:S01]  /*4e50*/  @!UP1 UIADD3 UR16, UPT, UPT, UR7, 0x400, URZ ;  /* 0x0000040007109890 */ /* 0x000fe2000fffe0ff */
[----:B------:R-:W-:Y:S01]  /*4e60*/  @P3 SHF.R.U32.HI R28, RZ, 0x10, R25 ;  /* 0x00000010ff1c3819 */ /* 0x000fe20000011619 */
[----:B------:R-:W-:Y:S01]  /*4e70*/  VOTEU.ALL UP1, P4 ;  /* 0x0000000000ff7886 */ /* 0x000fe20002020000 */
[----:B------:R-:W-:Y:S01]  /*4e80*/  UMOV UR20, UR36 ;  /* 0x0000002400147c82 */ /* 0x000fe20008000000 */
[----:B------:R-:W-:Y:S03]  /*4e90*/  VIADD R30, R30, 0x1 ;  /* 0x000000011e1e7836 */ /* 0x000fe60000000000 */
[----:B--2---:R-:W2:Y:S01]  /*4ea0*/  @!P1 LDC R0, c[0x0][0xb20] ;  /* 0x0002c800ff009b82 */ /* 0x004ea20000000800 */
[----:B------:R-:W-:Y:S01]  /*4eb0*/  IMAD.U32 R21, RZ, RZ, UR8 ;  /* 0x00000008ff157e24 */ /* 0x000fe2000f8e00ff */
[----:B------:R-:W-:Y:S06]  /*4ec0*/  UPRMT UR8, UR37, 0x654, UR17 ;  /* 0x0000065425087896 */ /* 0x000fec0008000011 */
[----:B-1----:R-:W1:Y:S01]  /*4ed0*/  @!P1 LDC R3, c[0x0][0xb0c] ;  /* 0x0002c300ff039b82 */ /* 0x002e620000000800 */
[----:B------:R-:W-:Y:S01]  /*4ee0*/  IMAD.U32 R20, RZ, RZ, UR9 ;  /* 0x00000009ff147e24 */ /* 0x000fe2000f8e00ff */
[----:B------:R-:W-:Y:S04]  /*4ef0*/  @!P4 R2UR UR15, R21 ;  /* 0x00000000150fc2ca */ /* 0x000fe800000e0000 */
[----:B------:R-:W-:Y:S01]  /*4f00*/  @!P4 R2UR UR14, R20 ;  /* 0x00000000140ec2ca */ /* 0x000fe200000e0000 */
[----:B------:R-:W-:Y:S11]  /*4f10*/  @!P4 IMAD.MOV.U32 R20, RZ, RZ, 0x2000 ;  /* 0x00002000ff14c424 */ /* 0x000ff600078e00ff */
[----:B------:R-:W-:Y:S01]  /*4f20*/  @!UPT UIADD3 URZ, UPT, UPT, URZ, URZ, URZ ;  /* 0x000000fffffff290 */ /* 0x000fe2000fffe0ff */
[----:B------:R1:W-:Y:S01]  /*4f30*/  @!UP1 UTMALDG.3D [UR16], [UR14], desc[UR10] ;  /* 0x00000a100e0095b4 */ /* 0x0003e20008011000 */
[----:B------:R1:W-:Y:S02]  /*4f40*/  @!P4 SYNCS.ARRIVE.TRANS64.RED.A0TR RZ, [UR7+0x180], R20 ;  /* 0x00018014ffffc9a7 */ /* 0x0003e40008300407 */
[----:B-1----:R-:W-:Y:S01]  /*4f50*/  @!P1 ISETP.NE.AND P2, PT, R3, 0x1, PT ;  /* 0x000000010300980c */ /* 0x002fe20003f45270 */
[C---:B---3--:R-:W-:Y:S01]  /*4f60*/  @!P1 IMAD.HI.U32 R14, R13.reuse, R14, RZ ;  /* 0x0000000e0d0e9227 */ /* 0x048fe200078e00ff */
[----:B-----5:R-:W-:Y:S03]  /*4f70*/  @!P1 ISETP.NE.AND P0, PT, R10, 0x1, PT ;  /* 0x000000010a00980c */ /* 0x020fe60003f05270 */
[C---:B------:R-:W-:Y:S01]  /*4f80*/  @!P1 IMAD.HI.U32 R11, R8.reuse, R11, RZ ;  /* 0x0000000b080b9227 */ /* 0x040fe200078e00ff */
[----:B------:R-:W-:Y:S04]  /*4f90*/  @!P1 SHF.R.U32.HI R14, RZ, R15, R14 ;  /* 0x0000000fff0e9219 */ /* 0x000fe8000001160e */
[----:B--2---:R-:W-:Y:S01]  /*4fa0*/  @!P1 SHF.R.U32.HI R9, RZ, R0, R11 ;  /* 0x00000000ff099219 */ /* 0x004fe2000001160b */
[----:B------:R-:W-:Y:S01]  /*4fb0*/  SYNCS.ARRIVE.TRANS64.RED.A1T0 RZ, [UR8], RZ ;  /* 0x000000ffffff79a7 */ /* 0x000fe20008100408 */
[----:B------:R-:W-:Y:S02]  /*4fc0*/  @!P1 SEL R14, R13, R14, !P2 ;  /* 0x0000000e0d0e9207 */ /* 0x000fe40005000000 */
[----:B------:R-:W-:Y:S01]  /*4fd0*/  @!P1 SEL R9, R8, R9, !P0 ;  /* 0x0000000908099207 */ /* 0x000fe20004000000 */
[----:B------:R-:W1:Y:S04]  /*4fe0*/  SYNCS.PHASECHK.TRANS64.TRYWAIT P5, [UR7+0x198], R12 ;  /* 0x0001980cff0075a7 */ /* 0x000e6800080a1107 */
[----:B------:R-:W-:Y:S02]  /*4ff0*/  @!P1 IMAD.IADD R0, R9, 0x1, -R14 ;  /* 0x0000000109009824 */ /* 0x000fe400078e0a0e */
[----:B------:R-:W-:Y:S02]  /*5000*/  @!P1 IMAD.IADD R9, R14, 0x1, -R9 ;  /* 0x000000010e099824 */ /* 0x000fe400078e0a09 */
[----:B------:R-:W-:Y:S02]  /*5010*/  @!P1 IMAD R13, R0, R3, R13 ;  /* 0x00000003000d9224 */ /* 0x000fe400078e020d */
[----:B------:R-:W-:Y:S01]  /*5020*/  @!P1 IMAD R8, R9, R10, R8 ;  /* 0x0000000a09089224 */ /* 0x000fe200078e0208 */
[----:B-1----:R-:W-:Y:S06]  /*5030*/  @!P5 BRA `(.L_x_96) ;  /* 0x0000004c0094d947 */ /* 0x002fec0003800000 */
.L_x_198:
[----:B-1----:R-:W-:Y:S01]  /*5040*/  @!P4 IADD3 R3, P0, PT, R32, 0x580, RZ ;  /* 0x000005802003c810 */ /* 0x002fe20007f1e0ff */
[----:B------:R-:W-:Y:S01]  /*5050*/  VOTEU.ALL UP1, P4 ;  /* 0x0000000000ff7886 */ /* 0x000fe20002020000 */
[----:B------:R-:W-:Y:S01]  /*5060*/  UMOV UR20, 0x0 ;  /* 0x0000000000147882 */ /* 0x000fe20000000000 */
[----:B------:R-:W-:Y:S01]  /*5070*/  UMOV UR21, 0x10000000 ;  /* 0x1000000000157882 */ /* 0x000fe20000000000 */
[----:B------:R-:W-:Y:S01]  /*5080*/  @!P4 R2UR UR9, R3 ;  /* 0x000000000309c2ca */ /* 0x000fe200000e0000 */
[----:B------:R-:W-:Y:S01]  /*5090*/  @!P4 IMAD.X R0, RZ, RZ, R33, P0 ;  /* 0x000000ffff00c224 */ /* 0x000fe200000e0621 */
[----:B------:R-:W-:Y:S01]  /*50a0*/  @!UP1 UIADD3 UR10, UPT, UPT, UR18, 0x40, URZ ;  /* 0x00000040120a9890 */ /* 0x000fe2000fffe0ff */
[----:B------:R-:W-:Y:S01]  /*50b0*/  ISETP.NE.AND P0, PT, R30, 0x2, PT ;  /* 0x000000021e00780c */ /* 0x000fe20003f05270 */
[----:B------:R-:W-:Y:S01]  /*50c0*/  UMOV UR11, UR19 ;  /* 0x00000013000b7c82 */ /* 0x000fe20008000000 */
[----:B------:R-:W-:Y:S01]  /*50d0*/  UMOV UR12, UR36 ;  /* 0x00000024000c7c82 */ /* 0x000fe20008000000 */
[----:B------:R-:W-:Y:S01]  /*50e0*/  @!P4 R2UR UR8, R0 ;  /* 0x000000000008c2ca */ /* 0x000fe200000e0000 */
[----:B------:R-:W-:Y:S01]  /*50f0*/  IMAD.IADD R20, R8, 0x1, R150 ;  /* 0x0000000108147824 */ /* 0x000fe200078e0296 */
[----:B------:R-:W-:Y:S01]  /*5100*/  @P3 R2UR UR36, R28 ;  /* 0x000000001c2432ca */ /* 0x000fe200000e0000 */
[----:B------:R-:W-:Y:S01]  /*5110*/  IMAD.IADD R21, R13, 0x1, R152 ;  /* 0x000000010d157824 */ /* 0x000fe200078e0298 */
[----:B------:R-:W-:Y:S02]  /*5120*/  SEL R0, RZ, 0x1, P0 ;  /* 0x00000001ff007807 */ /* 0x000fe40000000000 */
[----:B------:R-:W-:Y:S01]  /*5130*/  LOP3.LUT R31, R31, 0x1, RZ, 0x3c, !PT ;  /* 0x000000011f1f7812 */ /* 0x000fe200078e3cff */
[----:B------:R-:W-:Y:S01]  /*5140*/  IMAD.U32 R10, RZ, RZ, UR9 ;  /* 0x00000009ff0a7e24 */ /* 0x000fe2000f8e00ff */
[----:B------:R-:W-:Y:S01]  /*5150*/  @!UP1 UIADD3 UR9, UPT, UPT, UR7, 0x188, URZ ;  /* 0x0000018807099890 */ /* 0x000fe2000fffe0ff */
[----:B------:R-:W-:Y:S02]  /*5160*/  LOP3.LUT R29, R29, R0, RZ, 0x3c, !PT ;  /* 0x000000001d1d7212 */ /* 0x000fe400078e3cff */
[----:B------:R-:W-:Y:S02]  /*5170*/  SEL R30, R30, RZ, P0 ;  /* 0x000000ff1e1e7207 */ /* 0x000fe40000000000 */
[----:B------:R-:W-:Y:S01]  /*5180*/  IMAD.U32 R11, RZ, RZ, UR8 ;  /* 0x00000008ff0b7e24 */ /* 0x000fe2000f8e00ff */
[----:B------:R-:W-:Y:S01]  /*5190*/  @!P4 R2UR UR14, R10 ;  /* 0x000000000a0ec2ca */ /* 0x000fe200000e0000 */
[----:B------:R-:W-:Y:S01]  /*51a0*/  @!UP1 UIADD3 UR8, UPT, UPT, UR7, 0x2400, URZ ;  /* 0x0000240007089890 */ /* 0x000fe2000fffe0ff */
[----:B------:R-:W-:Y:S02]  /*51b0*/  VOTEU.ALL UP1, P4 ;  /* 0x0000000000ff7886 */ /* 0x000fe40002020000 */
[----:B------:R-:W-:Y:S11]  /*51c0*/  @!P4 R2UR UR15, R11 ;  /* 0x000000000b0fc2ca */ /* 0x000ff600000e0000 */
[----:B------:R-:W-:Y:S02]  /*51d0*/  @!UPT UIADD3 URZ, UPT, UPT, URZ, URZ, URZ ;  /* 0x000000fffffff290 */ /* 0x000fe4000fffe0ff */
[----:B------:R2:W-:Y:S01]  /*51e0*/  @!UP1 UTMALDG.3D [UR8], [UR14], desc[UR20] ;  /* 0x000014080e0095b4 */ /* 0x0005e20008011000 */
[----:B------:R2:W-:Y:S01]  /*51f0*/  @!P4 SYNCS.ARRIVE.TRANS64.RED.A0TR RZ, [UR7+0x188], R23 ;  /* 0x00018817ffffc9a7 */ /* 0x0005e20008300407 */
[----:B------:R-:W-:Y:S01]  /*5200*/  UPLOP3.LUT UP1, UPT, UPT, UPT, UPT, 0x80, 0x8 ;  /* 0x000000000008789c */ /* 0x000fe20003f2f070 */
[----:B------:R-:W-:Y:S01]  /*5210*/  SYNCS.ARRIVE.TRANS64.RED.A1T0 RZ, [UR13], RZ ;  /* 0x000000ffffff79a7 */ /* 0x000fe2000810040d */
[----:B------:R-:W-:Y:S09]  /*5220*/  @P3 BRA `(.L_x_97) ;  /* 0xfffffff400503947 */ /* 0x000ff2000383ffff */
[----:B------:R-:W-:-:S04]  /*5230*/  SHF.L.U32 R3, R31, 0x1f, RZ ;  /* 0x0000001f1f037819 */ /* 0x000fc800000006ff */
[----:B------:R-:W1:Y:S02]  /*5240*/  SYNCS.PHASECHK.TRANS64.TRYWAIT P0, [UR7+0x190], R3 ;  /* 0x00019003ff0075a7 */ /* 0x000e640008001107 */
[----:B-1----:R-:W-:Y:S05]  /*5250*/  @!P0 BRA `(.L_x_98) ;  /* 0x0000004c00248947 */ /* 0x002fea0003800000 */
.L_x_200:
[----:B-1----:R-:W-:-:S07]  /*5260*/  MOV R0, UR7 ;  /* 0x0000000700007c02 */ /* 0x002fce0008000f00 */
.L_x_99:
[----:B-1----:R-:W-:-:S04]  /*5270*/  SHF.L.U32 R3, R31, 0x1f, RZ ;  /* 0x0000001f1f037819 */ /* 0x002fc800000006ff */
[----:B------:R1:W3:Y:S03]  /*5280*/  SYNCS.PHASECHK.TRANS64.TRYWAIT P0, [R0+URZ+0x198], R3 ;  /* 0x00019803000075a7 */ /* 0x0002e600080011ff */
[----:B---3--:R-:W-:Y:S05]  /*5290*/  @!P0 NANOSLEEP.SYNCS 0x989680 ;  /* 0x009896800000895d */ /* 0x008fea0003900000 */
[----:B------:R-:W3:Y:S02]  /*52a0*/  @!P0 SYNCS.PHASECHK.TRANS64 P0, [R0+URZ+0x198], R3 ;  /* 0x00019803000085a7 */ /* 0x000ee400080010ff */
[----:B--23--:R-:W-:Y:S05]  /*52b0*/  @P0 EXIT ;  /* 0x000000000000094d */ /* 0x00cfea0003800000 */
[----:B------:R-:W-:Y:S05]  /*52c0*/  BRA `(.L_x_99) ;  /* 0xfffffffc00e87947 */ /* 0x000fea000383ffff */
.L_x_88:
[----:B------:R-:W-:-:S06]  /*52d0*/  UISETP.GE.AND UP1, UPT, UR8, 0x4, UPT ;  /* 0x000000040800788c */ /* 0x000fcc000bf26270 */
[----:B------:R-:W-:-:S13]  /*52e0*/  PLOP3.LUT P0, PT, PT, PT, UP1, 0x80, 0x8 ;  /* 0x000000000008781c */ /* 0x000fda0003f0f018 */
[----:B------:R-:W-:Y:S05]  /*52f0*/  @!P0 EXIT ;  /* 0x000000000000894d */ /* 0x000fea0003800000 */
[----:B------:R-:W-:Y:S01]  /*5300*/  BAR.SYNC.DEFER_BLOCKING 0x6, 0xa0 ;  /* 0x0182800000007b1d */ /* 0x000fe20000010000 */
[C---:B------:R-:W-:Y:S01]  /*5310*/  IMAD.U32 R79, R167.reuse, 0x10000, RZ ;  /* 0x00010000a74f7824 */ /* 0x040fe200078e00ff */
[C---:B------:R-:W-:Y:S01]  /*5320*/  R2P PR, R167.reuse, 0x6 ;  /* 0x00000006a7007804 */ /* 0x040fe20000000000 */
[----:B------:R-:W-:Y:S01]  /*5330*/  IMAD.SHL.U32 R2, R167, 0x40, RZ ;  /* 0x00000040a7027824 */ /* 0x000fe200078e00ff */
[----:B------:R-:W-:Y:S01]  /*5340*/  CS2R R160, SRZ ;  /* 0x0000000000a07805 */ /* 0x000fe2000001ff00 */
[----:B------:R-:W-:Y:S01]  /*5350*/  IMAD.MOV.U32 R164, RZ, RZ, 0x20 ;  /* 0x00000020ffa47424 */ /* 0x000fe200078e00ff */
[----:B------:R-:W-:Y:S02]  /*5360*/  UMOV UR49, 0x400 ;  /* 0x0000040000317882 */ /* 0x000fe40000000000 */
[----:B------:R-:W1:Y:S01]  /*5370*/  LDC R157, c[0x0][0x370] ;  /* 0x0000dc00ff9d7b82 */ /* 0x000e620000000800 */
[----:B------:R-:W-:Y:S01]  /*5380*/  ULEA UR49, UR37, UR49, 0x18 ;  /* 0x0000003125317291 */ /* 0x000fe2000f8ec0ff */
[----:B------:R-:W-:Y:S01]  /*5390*/  LOP3.LUT R79, R79, 0x600000, RZ, 0xc0, !PT ;  /* 0x006000004f4f7812 */ /* 0x000fe200078ec0ff */
[----:B------:R-:W-:Y:S01]  /*53a0*/  IMAD.SHL.U32 R153, R167, 0x8, RZ ;  /* 0x00000008a7997824 */ /* 0x000fe200078e00ff */
[----:B------:R-:W-:Y:S01]  /*53b0*/  LOP3.LUT R4, R2, 0x180, RZ, 0xc0, !PT ;  /* 0x0000018002047812 */ /* 0x000fe200078ec0ff */
[----:B------:R-:W-:Y:S01]  /*53c0*/  IMAD.MOV.U32 R165, RZ, RZ, 0x10 ;  /* 0x00000010ffa57424 */ /* 0x000fe200078e00ff */
[----:B------:R-:W-:Y:S01]  /*53d0*/  SEL R164, R164, 0xffffffe0, !P2 ;  /* 0xffffffe0a4a47807 */ /* 0x000fe20005000000 */
[----:B------:R-:W-:Y:S01]  /*53e0*/  UIADD3 UR4, UPT, UPT, UR49, 0x4400, URZ ;  /* 0x0000440031047890 */ /* 0x000fe2000fffe0ff */
[----:B------:R-:W2:Y:S01]  /*53f0*/  LDC R74, c[0x0][0xb0c] ;  /* 0x0002c300ff4a7b82 */ /* 0x000ea20000000800 */
[----:B------:R-:W-:Y:S01]  /*5400*/  LOP3.LUT R153, R4, 0x30, R153, 0xf8, !PT ;  /* 0x0000003004997812 */ /* 0x000fe200078ef899 */
[----:B------:R-:W-:Y:S01]  /*5410*/  IMAD.MOV.U32 R76, RZ, RZ, RZ ;  /* 0x000000ffff4c7224 */ /* 0x000fe200078e00ff */
[----:B------:R-:W-:Y:S01]  /*5420*/  SEL R165, R165, 0xfffffff0, !P1 ;  /* 0xfffffff0a5a57807 */ /* 0x000fe20004800000 */
[----:B------:R-:W-:Y:S01]  /*5430*/  IMAD.MOV.U32 R162, RZ, RZ, RZ ;  /* 0x000000ffffa27224 */ /* 0x000fe200078e00ff */
[----:B------:R-:W-:Y:S01]  /*5440*/  LOP3.LUT R153, R153, 0x1e40, R2, 0xf8, !PT ;  /* 0x00001e4099997812 */ /* 0x000fe200078ef802 */
[----:B------:R-:W-:Y:S01]  /*5450*/  IMAD.MOV.U32 R169, RZ, RZ, RZ ;  /* 0x000000ffffa97224 */ /* 0x000fe200078e00ff */
[----:B------:R-:W-:Y:S01]  /*5460*/  LOP3.LUT R167, R167, 0x60, RZ, 0xc0, !PT ;  /* 0x00000060a7a77812 */ /* 0x000fe200078ec0ff */
[----:B------:R-:W4:Y:S01]  /*5470*/  LDC R155, c[0x0][0xb20] ;  /* 0x0002c800ff9b7b82 */ /* 0x000f220000000800 */
[----:B------:R-:W3:Y:S01]  /*5480*/  LDS R0, [UR49+0x260] ;  /* 0x00026031ff007984 */ /* 0x000ee20008000800 */
[----:B------:R-:W-:Y:S01]  /*5490*/  IMAD.MOV.U32 R159, RZ, RZ, RZ ;  /* 0x000000ffff9f7224 */ /* 0x000fe200078e00ff */
[----:B------:R-:W1:Y:S01]  /*54a0*/  LDCU.64 UR52, c[0x0][0x348] ;  /* 0x00006900ff3477ac */ /* 0x000e620008000a00 */
[----:B------:R-:W-:Y:S01]  /*54b0*/  IMAD.U32 R166, RZ, RZ, UR4 ;  /* 0x00000004ffa67e24 */ /* 0x000fe2000f8e00ff */
[----:B------:R-:W1:Y:S03]  /*54c0*/  LDCU.64 UR38, c[0x0][0x888] ;  /* 0x00011100ff2677ac */ /* 0x000e660008000a00 */
[----:B------:R-:W1:Y:S01]  /*54d0*/  LDC R73, c[0x0][0xb30] ;  /* 0x0002cc00ff497b82 */ /* 0x000e620000000800 */
[----:B------:R-:W1:Y:S01]  /*54e0*/  LDCU.64 UR44, c[0x0][0x890] ;  /* 0x00011200ff2c77ac */ /* 0x000e620008000a00 */
[----:B------:R-:W-:-:S06]  /*54f0*/  UIADD3 UR48, UPT, UPT, UR49, 0x400, URZ ;  /* 0x0000040031307890 */ /* 0x000fcc000fffe0ff */
[----:B------:R-:W1:Y:S08]  /*5500*/  LDC.64 R148, c[0x0][0xb10] ;  /* 0x0002c400ff947b82 */ /* 0x000e700000000a00 */
[----:B------:R-:W1:Y:S08]  /*5510*/  LDC.64 R70, c[0x0][0xb18] ;  /* 0x0002c600ff467b82 */ /* 0x000e700000000a00 */
[----:B------:R-:W1:Y:S08]  /*5520*/  LDC.64 R68, c[0x0][0xb28] ;  /* 0x0002ca00ff447b82 */ /* 0x000e700000000a00 */
[----:B------:R-:W1:Y:S01]  /*5530*/  LDC.64 R146, c[0x0][0x8b0] ;  /* 0x00022c00ff927b82 */ /* 0x000e620000000a00 */
[----:B---3--:R-:W-:Y:S01]  /*5540*/  IMAD.IADD R79, R0, 0x1, R79 ;  /* 0x00000001004f7824 */ /* 0x008fe200078e024f */
[----:B------:R-:W-:-:S04]  /*5550*/  SHF.R.S32.HI R0, RZ, 0x4, R164 ;  /* 0x00000004ff007819 */ /* 0x000fc800000114a4 */
[----:B------:R-:W-:Y:S02]  /*5560*/  LEA.HI.SX32 R163, R165, R0, 0x1c ;  /* 0x00000000a5a37211 */ /* 0x000fe400078fe2ff */
[----:B------:R-:W3:Y:S08]  /*5570*/  LDC.64 R144, c[0x0][0x8a8] ;  /* 0x00022a00ff907b82 */ /* 0x000ef00000000a00 */
[----:B--2-4-:R-:W1:Y:S02]  /*5580*/  LDC R156, c[0x0][0x374] ;  /* 0x0000dd00ff9c7b82 */ /* 0x014e640000000800 */
.L_x_125:
[----:B------:R-:W-:Y:S02]  /*5590*/  LEA R0, R169, UR49, 0x3 ;  /* 0x00000031a9007c11 */ /* 0x000fe4000f8e18ff */
[----:B------:R-:W-:Y:S02]  /*55a0*/  SHF.L.U32 R3, R161, 0x1f, RZ ;  /* 0x0000001fa1037819 */ /* 0x000fe400000006ff */
[----:B-1----:R-:W-:Y:S02]  /*55b0*/  LEA R16, R169, UR49, 0x4 ;  /* 0x00000031a9107c11 */ /* 0x002fe4000f8e20ff */
[----:B------:R-:W2:Y:S02]  /*55c0*/  SYNCS.PHASECHK.TRANS64.TRYWAIT P0, [R0+URZ+0x1b0], R3 ;  /* 0x0001b003000075a7 */ /* 0x000ea400080011ff */
[----:B--2---:R-:W-:Y:S05]  /*55d0*/  @!P0 BRA `(.L_x_100) ;  /* 0x00000048005c8947 */ /* 0x004fea0003800000 */
.L_x_201:
[----:B------:R-:W4:Y:S01]  /*55e0*/  LDC.64 R12, c[0x0][0xb10] ;  /* 0x0002c400ff0c7b82 */ /* 0x000f220000000a00 */
[----:B------:R-:W3:Y:S01]  /*55f0*/  LDS.128 R16, [R16+0x240] ;  /* 0x0002400010107984 */ /* 0x000ee20000000c00 */
[----:B-1----:R-:W-:Y:S01]  /*5600*/  ISETP.NE.AND P1, PT, R73, 0x1, PT ;  /* 0x000000014900780c */ /* 0x002fe20003f25270 */
[----:B--2---:R-:W-:Y:S01]  /*5610*/  VIADD R0, R0, 0x1c0 ;  /* 0x000001c000007836 */ /* 0x004fe20000000000 */
[----:B------:R-:W-:Y:S04]  /*5620*/  ISETP.GE.AND P0, PT, R72, 0x1, PT ;  /* 0x000000014800780c */ /* 0x000fe80003f06270 */
[----:B------:R-:W1:Y:S01]  /*5630*/  LDC.64 R10, c[0x0][0xb18] ;  /* 0x0002c600ff0a7b82 */ /* 0x000e620000000a00 */
[----:B------:R-:W-:Y:S01]  /*5640*/  PRMT R0, RZ, 0x654, R0 ;  /* 0x00000654ff007816 */ /* 0x000fe20000000000 */
[----:B------:R-:W-:Y:S01]  /*5650*/  @!PT LDS RZ, [RZ] ;  /* 0x00000000fffff984 */ /* 0x000fe20000000800 */
[----:B------:R-:W-:Y:S01]  /*5660*/  @!PT LDS RZ, [RZ] ;  /* 0x00000000fffff984 */ /* 0x000fe20000000800 */
[----:B------:R-:W-:Y:S01]  /*5670*/  @!PT LDS RZ, [RZ] ;  /* 0x00000000fffff984 */ /* 0x000fe20000000800 */
[----:B------:R-:W-:Y:S01]  /*5680*/  @!PT LDS RZ, [RZ] ;  /* 0x00000000fffff984 */ /* 0x000fe20000000800 */
[----:B------:R2:W-:Y:S06]  /*5690*/  MEMBAR.ALL.CTA ;  /* 0x0000000000007992 */ /* 0x0005ec0000008000 */
[----:B--2---:R-:W2:Y:S01]  /*56a0*/  FENCE.VIEW.ASYNC.S ;  /* 0x00000000000073c6 */ /* 0x004ea20000000000 */
[----:B------:R-:W1:Y:S08]  /*56b0*/  @!P1 LDC R14, c[0x0][0xb20] ;  /* 0x0002c800ff0e9b82 */ /* 0x000e700000000800 */
[----:B------:R-:W1:Y:S01]  /*56c0*/  @!P1 LDC R9, c[0x0][0xb0c] ;  /* 0x0002c300ff099b82 */ /* 0x000e620000000800 */
[----:B--2---:R2:W-:Y:S01]  /*56d0*/  SYNCS.ARRIVE.TRANS64.RED.A1T0 RZ, [R0+URZ], RZ ;  /* 0x000000ff00ff79a7 */ /* 0x0045e200081004ff */
[----:B---3--:R-:W-:Y:S04]  /*56e0*/  LOP3.LUT P4, RZ, R18, 0x1, RZ, 0xc0, !PT ;  /* 0x0000000112ff7812 */ /* 0x008fe8000788c0ff */
[----:B------:R-:W-:Y:S09]  /*56f0*/  P2R R168, PR, RZ, 0x10 ;  /* 0x00000010ffa87803 */ /* 0x000ff20000000000 */
[----:B------:R-:W-:Y:S02]  /*5700*/  @P4 MOV R77, R16 ;  /* 0x00000010004d4202 */ /* 0x000fe40000000f00 */
[----:B------:R-:W-:Y:S01]  /*5710*/  @P4 LOP3.LUT R75, R17, 0xffff, RZ, 0xc0, !PT ;  /* 0x0000ffff114b4812 */ /* 0x000fe200078ec0ff */
[----:B--2-4-:R-:W-:Y:S06]  /*5720*/  @!P0 BRA `(.L_x_101) ;  /* 0x0000000000a48947 */ /* 0x014fec0003800000 */
[----:B------:R-:W-:Y:S01]  /*5730*/  IMAD.HI.U32 R24, R156, R71, RZ ;  /* 0x000000479c187227 */ /* 0x000fe200078e00ff */
[----:B------:R-:W-:Y:S02]  /*5740*/  ISETP.NE.AND P0, PT, R70, 0x1, PT ;  /* 0x000000014600780c */ /* 0x000fe40003f05270 */
[----:B------:R-:W-:Y:S01]  /*5750*/  ISETP.NE.AND P2, PT, R72, 0x1, PT ;  /* 0x000000014800780c */ /* 0x000fe20003f45270 */
[-C--:B------:R-:W-:Y:S01]  /*5760*/  IMAD.HI.U32 R22, R157, R148.reuse, RZ ;  /* 0x000000949d167227 */ /* 0x080fe200078e00ff */
[----:B------:R-:W-:Y:S02]  /*5770*/  SHF.R.U32.HI R23, RZ, R155, R24 ;  /* 0x0000009bff177219 */ /* 0x000fe40000011618 */
[----:B------:R-:W-:Y:S01]  /*5780*/  ISETP.NE.AND P3, PT, R74, 0x1, PT ;  /* 0x000000014a00780c */ /* 0x000fe20003f65270 */
[----:B------:R-:W-:Y:S01]  /*5790*/  IMAD.HI.U32 R28, R75, R71, RZ ;  /* 0x000000474b1c7227 */ /* 0x000fe200078e00ff */
[----:B------:R-:W-:Y:S02]  /*57a0*/  SHF.R.U32.HI R22, RZ, R149, R22 ;  /* 0x00000095ff167219 */ /* 0x000fe40000011616 */
[----:B------:R-:W-:Y:S01]  /*57b0*/  SEL R3, R156, R23, !P0 ;  /* 0x000000179c037207 */ /* 0x000fe20004000000 */
[----:B------:R-:W-:Y:S01]  /*57c0*/  IMAD.HI.U32 R26, R77, R148, RZ ;  /* 0x000000944d1a7227 */ /* 0x000fe200078e00ff */
[----:B------:R-:W-:Y:S03]  /*57d0*/  SEL R7, R157, R22, !P3 ;  /* 0x000000169d077207 */ /* 0x000fe60005800000 */
[-C--:B------:R-:W-:Y:S01]  /*57e0*/  IMAD.HI.U32 R22, R3, R68.reuse, RZ ;  /* 0x0000004403167227 */ /* 0x080fe200078e00ff */
[----:B------:R-:W-:Y:S03]  /*57f0*/  SHF.R.U32.HI R26, RZ, R149, R26 ;  /* 0x00000095ff1a7219 */ /* 0x000fe6000001161a */
[----:B------:R-:W-:Y:S01]  /*5800*/  IMAD.HI.U32 R24, R7, R68, RZ ;  /* 0x0000004407187227 */ /* 0x000fe200078e00ff */
[----:B------:R-:W-:Y:S02]  /*5810*/  @P2 SHF.R.U32.HI R3, RZ, R69, R22 ;  /* 0x00000045ff032219 */ /* 0x000fe40000011616 */
[----:B------:R-:W-:Y:S02]  /*5820*/  SHF.R.U32.HI R22, RZ, R155, R28 ;  /* 0x0000009bff167219 */ /* 0x000fe4000001161c */
[----:B------:R-:W-:Y:S01]  /*5830*/  @P2 SHF.R.U32.HI R7, RZ, R69, R24 ;  /* 0x00000045ff072219 */ /* 0x000fe20000011618 */
[C---:B------:R-:W-:Y:S01]  /*5840*/  IMAD R2, R72.reuse, R3, RZ ;  /* 0x0000000348027224 */ /* 0x040fe200078e02ff */
[----:B------:R-:W-:Y:S02]  /*5850*/  SEL R5, R75, R22, !P0 ;  /* 0x000000164b057207 */ /* 0x000fe40004000000 */
[----:B------:R-:W-:Y:S01]  /*5860*/  SEL R3, R77, R26, !P3 ;  /* 0x0000001a4d037207 */ /* 0x000fe20005800000 */
[----:B------:R-:W-:Y:S01]  /*5870*/  IMAD R4, R72, R7, RZ ;  /* 0x0000000748047224 */ /* 0x000fe200078e02ff */
[C---:B------:R-:W-:Y:S01]  /*5880*/  ISETP.GE.AND P0, PT, R5.reuse, R2, PT ;  /* 0x000000020500720c */ /* 0x040fe20003f06270 */
[----:B------:R-:W-:Y:S03]  /*5890*/  IMAD.HI.U32 R6, R5, R68, RZ ;  /* 0x0000004405067227 */ /* 0x000fe600078e00ff */
[----:B------:R-:W-:Y:S01]  /*58a0*/  ISETP.GE.OR P0, PT, R3, R4, P0 ;  /* 0x000000040300720c */ /* 0x000fe20000706670 */
[----:B------:R-:W-:Y:S01]  /*58b0*/  IMAD.MOV R4, RZ, RZ, -R3 ;  /* 0x000000ffff047224 */ /* 0x000fe200078e0a03 */
[-C--:B------:R-:W-:Y:S03]  /*58c0*/  SHF.R.U32.HI R6, RZ, R69.reuse, R6 ;  /* 0x00000045ff067219 */ /* 0x080fe60000011606 */
[----:B------:R-:W-:Y:S01]  /*58d0*/  IMAD R77, R74, R4, R77 ;  /* 0x000000044a4d7224 */ /* 0x000fe200078e024d */
[----:B------:R-:W-:Y:S05]  /*58e0*/  SEL R15, R5, R6, !P2 ;  /* 0x00000006050f7207 */ /* 0x000fea0005000000 */
[----:B------:R-:W-:Y:S02]  /*58f0*/  IMAD.MOV R6, RZ, RZ, -R15 ;  /* 0x000000ffff067224 */ /* 0x000fe400078e0a0f */
[C---:B------:R-:W-:Y:S04]  /*5900*/  @!P0 IMAD.HI.U32 R2, R3.reuse, R68, RZ ;  /* 0x0000004403028227 */ /* 0x040fe800078e00ff */
[----:B------:R-:W-:Y:S01]  /*5910*/  IMAD R6, R72, R6, R5 ;  /* 0x0000000648067224 */ /* 0x000fe200078e0205 */
[----:B------:R-:W-:Y:S04]  /*5920*/  @!P0 SHF.R.U32.HI R2, RZ, R69, R2 ;  /* 0x00000045ff028219 */ /* 0x000fe80000011602 */
[----:B------:R-:W-:Y:S02]  /*5930*/  @!P0 SEL R0, R3, R2, !P2 ;  /* 0x0000000203008207 */ /* 0x000fe40005000000 */
[----:B------:R-:W-:Y:S02]  /*5940*/  IADD3 R2, PT, PT, -R5, RZ, RZ ;  /* 0x000000ff05027210 */ /* 0x000fe40007ffe1ff */
[----:B------:R-:W-:Y:S01]  /*5950*/  @!P0 IADD3 R8, PT, PT, R15, -R0, RZ ;  /* 0x800000000f088210 */ /* 0x000fe20007ffe0ff */
[----:B------:R-:W-:Y:S02]  /*5960*/  @!P0 IMAD R0, R7, R6, R0 ;  /* 0x0000000607008224 */ /* 0x000fe400078e0200 */
[----:B------:R-:W-:Y:S02]  /*5970*/  IMAD R75, R70, R2, R75 ;  /* 0x00000002464b7224 */ /* 0x000fe400078e024b */
[----:B------:R-:W-:Y:S02]  /*5980*/  @!P0 IMAD R5, R8, R72, R3 ;  /* 0x0000004808058224 */ /* 0x000fe400078e0203 */
[----:B------:R-:W-:Y:S04]  /*5990*/  @!P0 IMAD.MOV.U32 R3, RZ, RZ, R0 ;  /* 0x000000ffff038224 */ /* 0x000fe800078e0000 */
[----:B------:R-:W-:Y:S02]  /*59a0*/  IMAD R77, R3, R74, R77 ;  /* 0x0000004a034d7224 */ /* 0x000fe400078e024d */
[----:B------:R-:W-:Y:S07]  /*59b0*/  IMAD R75, R5, R70, R75 ;  /* 0x00000046054b7224 */ /* 0x000fee00078e024b */
.L_x_101:
[----:B-1----:R-:W-:Y:S01]  /*59c0*/  @!P1 ISETP.NE.AND P0, PT, R10, 0x1, PT ;  /* 0x000000010a00980c */ /* 0x002fe20003f05270 */
[----:B------:R-:W-:Y:S01]  /*59d0*/  @!P1 IMAD.HI.U32 R0, R77, R12, RZ ;  /* 0x0000000c4d009227 */ /* 0x000fe200078e00ff */
[----:B------:R-:W-:Y:S01]  /*59e0*/  @!P1 ISETP.NE.AND P2, PT, R9, 0x1, PT ;  /* 0x000000010900980c */ /* 0x000fe20003f45270 */
[----:B------:R-:W-:Y:S01]  /*59f0*/  ULOP3.LUT UP0, URZ, UR48, 0x1b0, URZ, 0xc0, !UPT ;  /* 0x000001b030ff7892 */ /* 0x000fe2000f80c0ff */
[----:B------:R-:W-:Y:S01]  /*5a00*/  R2UR UR42, R21 ;  /* 0x00000000152a72ca */ /* 0x000fe200000e0000 */
[----:B------:R-:W-:Y:S01]  /*5a10*/  @!P1 IMAD.HI.U32 R3, R75, R11, RZ ;  /* 0x0000000b4b039227 */ /* 0x000fe200078e00ff */
[----:B------:R-:W-:Y:S02]  /*5a20*/  @!P1 SHF.R.U32.HI R0, RZ, R13, R0 ;  /* 0x0000000dff009219 */ /* 0x000fe40000011600 */
[----:B------:R-:W-:Y:S01]  /*5a30*/  R2UR UR41, R20 ;  /* 0x00000000142972ca */ /* 0x000fe200000e0000 */
[----:B------:R-:W-:Y:S01]  /*5a40*/  VIADD R169, R169, 0x1 ;  /* 0x00000001a9a97836 */ /* 0x000fe20000000000 */
[----:B------:R-:W-:Y:S02]  /*5a50*/  @!P1 SHF.R.U32.HI R2, RZ, R14, R3 ;  /* 0x0000000eff029219 */ /* 0x000fe40000011603 */
[----:B------:R-:W-:Y:S02]  /*5a60*/  @!P1 SEL R3, R77, R0, !P2 ;  /* 0x000000004d039207 */ /* 0x000fe40005000000 */
[----:B------:R-:W-:Y:S02]  /*5a70*/  @!P1 SEL R2, R75, R2, !P0 ;  /* 0x000000024b029207 */ /* 0x000fe40004000000 */
[----:B------:R-:W-:Y:S01]  /*5a80*/  @P4 SHF.R.U32.HI R158, RZ, 0x10, R17 ;  /* 0x00000010ff9e4819 */ /* 0x000fe20000011611 */
[----:B------:R-:W-:Y:S02]  /*5a90*/  USHF.L.U32 UR42, UR42, 0x7, URZ ;  /* 0x000000072a2a7899 */ /* 0x000fe400080006ff */
[----:B------:R-:W-:Y:S02]  /*5aa0*/  @!P1 IMAD.IADD R0, R2, 0x1, -R3 ;  /* 0x0000000102009824 */ /* 0x000fe400078e0a03 */
[----:B------:R-:W-:Y:S01]  /*5ab0*/  @!P1 IMAD.IADD R2, R3, 0x1, -R2 ;  /* 0x0000000103029824 */ /* 0x000fe200078e0a02 */
[----:B------:R-:W-:Y:S01]  /*5ac0*/  USHF.L.U32 UR41, UR41, 0x7, URZ ;  /* 0x0000000729297899 */ /* 0x000fe200080006ff */
[----:B------:R-:W-:Y:S02]  /*5ad0*/  @!P1 IMAD R77, R0, R9, R77 ;  /* 0x00000009004d9224 */ /* 0x000fe400078e024d */
[----:B------:R-:W-:Y:S01]  /*5ae0*/  @!P1 IMAD R75, R2, R10, R75 ;  /* 0x0000000a024b9224 */ /* 0x000fe200078e024b */
[----:B------:R-:W-:Y:S08]  /*5af0*/  BRA.U !UP0, `(.L_x_102) ;  /* 0x0000000108407547 */ /* 0x000ff0000b800000 */
[----:B------:R-:W1:Y:S01]  /*5b00*/  LDCU.64 UR8, c[0x4][0x80] ;  /* 0x01001000ff0877ac */ /* 0x000e620008000a00 */
[----:B------:R-:W-:Y:S01]  /*5b10*/  MOV R3, 0x0 ;  /* 0x0000000000037802 */ /* 0x000fe20000000f00 */
[----:B------:R-:W-:Y:S02]  /*5b20*/  HFMA2 R12, -RZ, RZ, 0, 5.9604644775390625e-08 ;  /* 0x00000001ff0c7431 */ /* 0x000fe400000001ff */
[----:B------:R-:W-:Y:S02]  /*5b30*/  IMAD.MOV.U32 R8, RZ, RZ, 0x70 ;  /* 0x00000070ff087424 */ /* 0x000fe400078e00ff */
[----:B------:R-:W-:Y:S01]  /*5b40*/  IMAD.MOV.U32 R13, RZ, RZ, RZ ;  /* 0x000000ffff0d7224 */ /* 0x000fe200078e00ff */
[----:B------:R-:W2:Y:S01]  /*5b50*/  LDCU.64 UR6, c[0x4][0x88] ;  /* 0x01001100ff0677ac */ /* 0x000ea20008000a00 */
[----:B------:R-:W3:Y:S01]  /*5b60*/  LDC.64 R2, c[0x4][R3] ;  /* 0x0100000003027b82 */ /* 0x000ee20000000a00 */
[----:B------:R-:W4:Y:S01]  /*5b70*/  LDCU.64 UR4, c[0x4][0x8] ;  /* 0x01000100ff0477ac */ /* 0x000f220008000a00 */
[----:B-1----:R-:W-:Y:S01]  /*5b80*/  MOV R5, UR9 ;  /* 0x0000000900057c02 */ /* 0x002fe20008000f00 */
[----:B------:R-:W-:Y:S01]  /*5b90*/  IMAD.U32 R4, RZ, RZ, UR8 ;  /* 0x00000008ff047e24 */ /* 0x000fe2000f8e00ff */
[----:B--2---:R-:W-:Y:S01]  /*5ba0*/  MOV R7, UR7 ;  /* 0x0000000700077c02 */ /* 0x004fe20008000f00 */
[----:B------:R-:W-:Y:S01]  /*5bb0*/  IMAD.U32 R6, RZ, RZ, UR6 ;  /* 0x00000006ff067e24 */ /* 0x000fe2000f8e00ff */
[----:B----4-:R-:W-:Y:S01]  /*5bc0*/  MOV R11, UR5 ;  /* 0x00000005000b7c02 */ /* 0x010fe20008000f00 */
[----:B------:R-:W-:Y:S02]  /*5bd0*/  IMAD.U32 R10, RZ, RZ, UR4 ;  /* 0x00000004ff0a7e24 */ /* 0x000fe4000f8e00ff */
[----:B------:R-:W-:Y:S07]  /*5be0*/  LEPC R20, `(.L_x_102) ;  /* 0x000000001014794e */ /* 0x000fee0000000000 */
[----:B---3-5:R-:W-:Y:S05]  /*5bf0*/  CALL.ABS.NOINC R2 ;  /* 0x0000000002007343 */ /* 0x028fea0003c00000 */
.L_x_102:
[----:B------:R-:W-:Y:S01]  /*5c00*/  LOP3.LUT P0, RZ, R166, 0x1b0, RZ, 0xc0, !PT ;  /* 0x000001b0a6ff7812 */ /* 0x000fe2000780c0ff */
[----:B------:R-:W-:Y:S11]  /*5c10*/  BSSY.RECONVERGENT B6, `(.L_x_103) ;  /* 0x0000013000067945 */ /* 0x000ff60003800200 */
[----:B------:R-:W-:Y:S01]  /*5c20*/  @!UPT UIADD3 URZ, UPT, UPT, URZ, URZ, URZ ;  /* 0x000000fffffff290 */ /* 0x000fe2000fffe0ff */
[----:B------:R-:W-:Y:S05]  /*5c30*/  @!P0 BRA `(.L_x_104) ;  /* 0x0000000000408947 */ /* 0x000fea0003800000 */
        /* <DEDUP_REMOVED lines=16> */
.L_x_104:
[----:B------:R-:W-:Y:S05]  /*5d40*/  BSYNC.RECONVERGENT B6 ;  /* 0x0000000000067941 */ /* 0x000fea0003800200 */
.L_x_103:
[----:B------:R-:W-:Y:S01]  /*5d50*/  ISETP.NE.U32.AND P4, PT, R146, RZ, PT ;  /* 0x000000ff9200720c */ /* 0x000fe20003f85070 */
[----:B------:R-:W-:Y:S01]  /*5d60*/  UISETP.NE.AND UP2, UPT, UR50, URZ, UPT ;  /* 0x000000ff3200728c */ /* 0x000fe2000bf45270 */
[----:B------:R-:W-:Y:S01]  /*5d70*/  ISETP.NE.U32.AND P2, PT, RZ, UR38, PT ;  /* 0x00000026ff007c0c */ /* 0x000fe2000bf45070 */
[----:B------:R-:W-:Y:S01]  /*5d80*/  UISETP.NE.U32.AND UP1, UPT, UR44, URZ, UPT ;  /* 0x000000ff2c00728c */ /* 0x000fe2000bf25070 */
[----:B------:R-:W-:Y:S01]  /*5d90*/  ISETP.NE.AND.EX P4, PT, R147, RZ, PT, P4 ;  /* 0x000000ff9300720c */ /* 0x000fe20003f85340 */
[----:B------:R-:W-:Y:S01]  /*5da0*/  UPLOP3.LUT UP0, UPT, UPT, UPT, UPT, 0x40, 0x4 ;  /* 0x000000000004789c */ /* 0x000fe20003f0e870 */
[----:B------:R-:W-:Y:S01]  /*5db0*/  ISETP.NE.AND.EX P2, PT, RZ, UR39, PT, P2 ;  /* 0x00000027ff007c0c */ /* 0x000fe2000bf45320 */
[----:B------:R-:W-:Y:S01]  /*5dc0*/  UISETP.NE.AND.EX UP1, UPT, UR45, URZ, UPT, UP1 ;  /* 0x000000ff2d00728c */ /* 0x000fe2000bf25310 */
[----:B------:R-:W-:Y:S04]  /*5dd0*/  PLOP3.LUT P1, PT, PT, PT, UP2, 0x80, 0x8 ;  /* 0x000000000008781c */ /* 0x000fe80003f2f028 */
[----:B------:R-:W-:Y:S06]  /*5de0*/  @UP2 UPLOP3.LUT UP0, UPT, UPT, UPT, UP1, 0x80, 0x8 ;  /* 0x000000000008289c */ /* 0x000fec0003f0f010 */
[----:B------:R-:W-:Y:S01]  /*5df0*/  PLOP3.LUT P0, PT, PT, PT, UP0, 0x80, 0x8 ;  /* 0x000000000008781c */ /* 0x000fe20003f0f008 */
[----:B------:R-:W-:Y:S01]  /*5e00*/  @!UPT UIADD3 URZ, UPT, UPT, URZ, URZ, URZ ;  /* 0x000000fffffff290 */ /* 0x000fe2000fffe0ff */
[----:B------:R-:W-:Y:S11]  /*5e10*/  BRA.U !UP1, `(.L_x_105) ;  /* 0x0000000109387547 */ /* 0x000ff6000b800000 */
[----:B------:R-:W-:Y:S01]  /*5e20*/  UISETP.NE.U32.AND UP0, UPT, UR38, URZ, UPT ;  /* 0x000000ff2600728c */ /* 0x000fe2000bf05070 */
[----:B------:R-:W-:Y:S02]  /*5e30*/  HFMA2 R0, -RZ, RZ, 0, 5.9604644775390625e-08 ;  /* 0x00000001ff007431 */ /* 0x000fe400000001ff */
[----:B------:R-:W-:Y:S01]  /*5e40*/  IMAD.MOV.U32 R151, RZ, RZ, 0x1 ;  /* 0x00000001ff977424 */ /* 0x000fe200078e00ff */
[----:B------:R-:W-:Y:S06]  /*5e50*/  UISETP.NE.AND.EX UP0, UPT, UR39, URZ, UPT, UP0 ;  /* 0x000000ff2700728c */ /* 0x000fec000bf05300 */
[----:B------:R-:W-:Y:S05]  /*5e60*/  PLOP3.LUT P3, PT, PT, PT, UP0, 0x80, 0x8 ;  /* 0x000000000008781c */ /* 0x000fea0003f6f008 */
[----:B------:R-:W1:Y:S01]  /*5e70*/  @UP0 LDCU.64 UR6, c[0x0][0x888] ;  /* 0x00011100ff0607ac */ /* 0x000e620008000a00 */
[----:B------:R-:W-:Y:S07]  /*5e80*/  @UP0 UIMAD UR4, UR36, UR44, URZ ;  /* 0x0000002c240402a4 */ /* 0x000fee000f8e02ff */
[----:B------:R-:W-:Y:S01]  /*5e90*/  @!P3 PRMT R151, R0, 0x7610, R151 ;  /* 0x000076100097b816 */ /* 0x000fe20000000097 */
[----:B-1----:R-:W-:Y:S03]  /*5ea0*/  @UP0 UIMAD.WIDE UR6, UR4, 0x4, UR6 ;  /* 0x00000004040608a5 */ /* 0x002fe6000f8e0206 */
[----:B------:R-:W1:Y:S03]  /*5eb0*/  @!UP0 LDCU UR4, c[0x0][0x880] ;  /* 0x00011000ff0487ac */ /* 0x000e660008000800 */
[----:B------:R-:W-:Y:S01]  /*5ec0*/  IMAD.U32 R2, RZ, RZ, UR6 ;  /* 0x00000006ff027e24 */ /* 0x000fe2000f8e00ff */
[----:B------:R-:W-:Y:S05]  /*5ed0*/  MOV R3, UR7 ;  /* 0x0000000700037c02 */ /* 0x000fea0008000f00 */
[----:B-----5:R2:W5:Y:S02]  /*5ee0*/  @P3 LDG.E R82, desc[UR46][R2.64] ;  /* 0x0000002e02523981 */ /* 0x020564000c1e1900 */
[----:B-12---:R-:W-:Y:S02]  /*5ef0*/  @!P3 IMAD.U32 R82, RZ, RZ, UR4 ;  /* 0x00000004ff52be24 */ /* 0x006fe4000f8e00ff */
.L_x_105:
[----:B------:R-:W-:Y:S05]  /*5f00*/  @!P4 BRA `(.L_x_106) ;  /* 0x000000000020c947 */ /* 0x000fea0003800000 */
[----:B------:R-:W-:Y:S04]  /*5f10*/  ISETP.NE.U32.AND P3, PT, R144, RZ, PT ;  /* 0x000000ff9000720c */ /* 0x000fe80003f65070 */
[----:B------:R-:W-:Y:S11]  /*5f20*/  ISETP.NE.AND.EX P3, PT, R145, RZ, PT, P3 ;  /* 0x000000ff9100720c */ /* 0x000ff60003f65330 */
[----:B------:R-:W-:Y:S02]  /*5f30*/  @!UPT UIADD3 URZ, UPT, UPT, URZ, URZ, URZ ;  /* 0x000000fffffff290 */ /* 0x000fe4000fffe0ff */
[----:B------:R-:W1:Y:S01]  /*5f40*/  @P3 LDC.64 R2, c[0x0][0x8a8] ;  /* 0x00022a00ff023b82 */ /* 0x000e620000000a00 */
[----:B------:R-:W-:Y:S04]  /*5f50*/  @P3 IMAD R0, R146, UR36, RZ ;  /* 0x0000002492003c24 */ /* 0x000fe8000f8e02ff */
[----:B-1----:R-:W-:Y:S05]  /*5f60*/  @P3 IMAD.WIDE R2, R0, 0x4, R2 ;  /* 0x0000000400023825 */ /* 0x002fea00078e0202 */
[----:B-----5:R1:W5:Y:S02]  /*5f70*/  @P3 LDG.E R78, desc[UR46][R2.64] ;  /* 0x0000002e024e3981 */ /* 0x020364000c1e1900 */
[----:B-1----:R-:W2:Y:S02]  /*5f80*/  @!P3 LDC R78, c[0x0][0x8a0] ;  /* 0x00022800ff4ebb82 */ /* 0x002ea40000000800 */
.L_x_106:
[----:B-----5:R-:W-:Y:S01]  /*5f90*/  ISETP.NE.AND P4, PT, R82, RZ, PT ;  /* 0x000000ff5200720c */ /* 0x020fe20003f85270 */
[----:B------:R-:W-:Y:S01]  /*5fa0*/  BSSY B1, `(.L_x_107) ;  /* 0x0000048000017945 */ /* 0x000fe20003800000 */
[----:B------:R-:W-:Y:S01]  /*5fb0*/  SEL R7, RZ, 0xffffffff, P2 ;  /* 0xffffffffff077807 */ /* 0x000fe20001000000 */
[----:B------:R-:W-:Y:S01]  /*5fc0*/  IMAD.MOV.U32 R117, RZ, RZ, 0x1 ;  /* 0x00000001ff757424 */ /* 0x000fe200078e00ff */
[----:B------:R-:W-:Y:S01]  /*5fd0*/  LOP3.LUT P3, RZ, R151, 0xff, RZ, 0xc0, !PT ;  /* 0x000000ff97ff7812 */ /* 0x000fe2000786c0ff */
[----:B------:R-:W-:Y:S01]  /*5fe0*/  IMAD R80, R76, 0x80, R79 ;  /* 0x000000804c507824 */ /* 0x000fe200078e024f */
[----:B------:R-:W-:Y:S02]  /*5ff0*/  @P1 SEL R0, RZ, 0xffffffff, P4 ;  /* 0xffffffffff001807 */ /* 0x000fe40002000000 */
[----:B------:R-:W-:Y:S02]  /*6000*/  CS2R R98, SRZ ;  /* 0x0000000000627805 */ /* 0x000fe4000001ff00 */
[----:B------:R-:W-:Y:S02]  /*6010*/  LEA R3, R160, UR49, 0x3 ;  /* 0x00000031a0037c11 */ /* 0x000fe4000f8e18ff */
[----:B------:R-:W-:Y:S02]  /*6020*/  CS2R R96, SRZ ;  /* 0x0000000000607805 */ /* 0x000fe4000001ff00 */
[----:B------:R-:W-:Y:S02]  /*6030*/  @P0 SEL R0, R7, R0, !P3 ;  /* 0x0000000007000207 */ /* 0x000fe40005800000 */
[----:B------:R-:W-:Y:S02]  /*6040*/  CS2R R94, SRZ ;  /* 0x00000000005e7805 */ /* 0x000fe4000001ff00 */
[----:B------:R-:W-:Y:S02]  /*6050*/  LEA R116, R76, UR49, 0x3 ;  /* 0x000000314c747c11 */ /* 0x000fe4000f8e18ff */
[----:B------:R-:W-:Y:S02]  /*6060*/  CS2R R92, SRZ ;  /* 0x00000000005c7805 */ /* 0x000fe4000001ff00 */
[----:B------:R-:W-:Y:S02]  /*6070*/  @P1 LOP3.LUT R0, R0, 0x1, RZ, 0xc0, !PT ;  /* 0x0000000100001812 */ /* 0x000fe400078ec0ff */
[----:B------:R-:W-:Y:S02]  /*6080*/  CS2R R90, SRZ ;  /* 0x00000000005a7805 */ /* 0x000fe4000001ff00 */
[----:B------:R-:W-:Y:S02]  /*6090*/  SHF.L.U32 R5, R162, 0x1f, RZ ;  /* 0x0000001fa2057819 */ /* 0x000fe400000006ff */
[----:B------:R-:W-:Y:S02]  /*60a0*/  CS2R R88, SRZ ;  /* 0x0000000000587805 */ /* 0x000fe4000001ff00 */
[----:B------:R-:W-:Y:S02]  /*60b0*/  ISETP.NE.U32.OR P6, PT, R0, 0x1, !P1 ;  /* 0x000000010000780c */ /* 0x000fe40004fc5470 */
[----:B------:R-:W-:Y:S02]  /*60c0*/  CS2R R102, SRZ ;  /* 0x0000000000667805 */ /* 0x000fe4000001ff00 */
[----:B------:R-:W-:Y:S02]  /*60d0*/  PLOP3.LUT P2, PT, PT, PT, UP1, 0x80, 0x8 ;  /* 0x000000000008781c */ /* 0x000fe40003f4f018 */
[----:B------:R-:W-:Y:S02]  /*60e0*/  CS2R R100, SRZ ;  /* 0x0000000000647805 */ /* 0x000fe4000001ff00 */
[----:B------:R-:W-:Y:S02]  /*60f0*/  SEL R0, RZ, 0xffffffff, P4 ;  /* 0xffffffffff007807 */ /* 0x000fe40002000000 */
[----:B------:R-:W-:Y:S03]  /*6100*/  P2R R104, PR, RZ, 0x40 ;  /* 0x00000040ff687803 */ /* 0x000fe60000000000 */
[----:B------:R-:W-:Y:S04]  /*6110*/  @P6 SHF.L.U32 R2, R159, 0x1f, RZ ;  /* 0x0000001f9f026819 */ /* 0x000fe800000006ff */
[----:B------:R-:W-:Y:S01]  /*6120*/  @P2 SEL R0, R7, R0, !P3 ;  /* 0x0000000007002207 */ /* 0x000fe20005800000 */
[----:B------:R-:W1:Y:S03]  /*6130*/  @P6 SYNCS.PHASECHK.TRANS64.TRYWAIT P1, [R3+URZ+0x180], R2 ;  /* 0x00018002030065a7 */ /* 0x000e6600080211ff */
[----:B------:R-:W-:Y:S04]  /*6140*/  LOP3.LUT R0, R0, 0x1, RZ, 0xc0, !PT ;  /* 0x0000000100007812 */ /* 0x000fe800078ec0ff */
[----:B------:R-:W-:Y:S04]  /*6150*/  ISETP.NE.U32.AND P5, PT, R0, 0x1, PT ;  /* 0x000000010000780c */ /* 0x000fe80003fa5070 */
[----:B------:R-:W-:Y:S01]  /*6160*/  P2R R118, PR, RZ, 0x20 ;  /* 0x00000020ff767803 */ /* 0x000fe20000000000 */
[----:B------:R3:W4:Y:S01]  /*6170*/  SYNCS.PHASECHK.TRANS64.TRYWAIT P0, [R116+URZ+0x1d0], R5 ;  /* 0x0001d005740075a7 */ /* 0x00072200080011ff */
[----:B-1----:R-:W-:Y:S01]  /*6180*/  @P6 SEL R117, RZ, 0x1, !P1 ;  /* 0x00000001ff756807 */ /* 0x002fe20004800000 */
[----:B---3--:R-:W-:Y:S06]  /*6190*/  @!P6 BRA `(.L_x_108) ;  /* 0x0000000000a0e947 */ /* 0x008fec0003800000 */
[----:B------:R-:W-:Y:S01]  /*61a0*/  @P5 IMAD R7, R160, 0x2000, R153 ;  /* 0x00002000a0075824 */ /* 0x000fe200078e0299 */
[----:B------:R-:W-:Y:S01]  /*61b0*/  ISETP.NE.AND P1, PT, R117, RZ, PT ;  /* 0x000000ff7500720c */ /* 0x000fe20003f25270 */
[----:B------:R-:W-:Y:S01]  /*61c0*/  BSSY B0, `(.L_x_109) ;  /* 0x0000011000007945 */ /* 0x000fe20003800000 */
[----:B------:R-:W-:Y:S01]  /*61d0*/  CS2R R102, SRZ ;  /* 0x0000000000667805 */ /* 0x000fe2000001ff00 */
[----:B------:R-:W-:Y:S01]  /*61e0*/  @P5 VIADD R2, R7, UR49 ;  /* 0x0000003107025c36 */ /* 0x000fe20008000000 */
[----:B------:R-:W-:Y:S02]  /*61f0*/  CS2R R100, SRZ ;  /* 0x0000000000647805 */ /* 0x000fe4000001ff00 */
[----:B------:R-:W-:Y:S02]  /*6200*/  CS2R R90, SRZ ;  /* 0x00000000005a7805 */ /* 0x000fe4000001ff00 */
[----:B------:R-:W-:Y:S01]  /*6210*/  CS2R R88, SRZ ;  /* 0x0000000000587805 */ /* 0x000fe2000001ff00 */
[--C-:B------:R-:W-:Y:S01]  /*6220*/  @P5 IMAD.IADD R6, R165, 0x1, R2.reuse ;  /* 0x00000001a5065824 */ /* 0x100fe200078e0202 */
[----:B------:R-:W-:Y:S01]  /*6230*/  CS2R R94, SRZ ;  /* 0x00000000005e7805 */ /* 0x000fe2000001ff00 */
[--C-:B------:R-:W-:Y:S01]  /*6240*/  @P5 IMAD.IADD R4, R164, 0x1, R2.reuse ;  /* 0x00000001a4045824 */ /* 0x100fe200078e0202 */
[----:B------:R-:W-:Y:S01]  /*6250*/  CS2R R92, SRZ ;  /* 0x00000000005c7805 */ /* 0x000fe2000001ff00 */
[----:B------:R-:W-:Y:S01]  /*6260*/  @P5 IMAD R2, R163, 0x10, R2 ;  /* 0x00000010a3025824 */ /* 0x000fe200078e0202 */
[----:B------:R-:W-:Y:S02]  /*6270*/  CS2R R98, SRZ ;  /* 0x0000000000627805 */ /* 0x000fe4000001ff00 */
[----:B------:R-:W-:Y:S01]  /*6280*/  CS2R R96, SRZ ;  /* 0x0000000000607805 */ /* 0x000fe2000001ff00 */
[----:B------:R-:W-:Y:S06]  /*6290*/  @P1 BRA `(.L_x_110) ;  /* 0x00000000000c1947 */ /* 0x000fec0003800000 */
[----:B------:R-:W-:Y:S04]  /*62a0*/  SHF.L.U32 R0, R159, 0x1f, RZ ;  /* 0x0000001f9f007819 */ /* 0x000fe800000006ff */
[----:B------:R-:W1:Y:S02]  /*62b0*/  SYNCS.PHASECHK.TRANS64.TRYWAIT P1, [R3+URZ+0x180], R0 ;  /* 0x00018000030075a7 */ /* 0x000e6400080211ff */
[----:B-1----:R-:W-:Y:S05]  /*62c0*/  @!P1 BRA `(.L_x_111) ;  /* 0x0000003c00349947 */ /* 0x002fea0003800000 */
.L_x_110:
[----:B------:R-:W-:Y:S05]  /*62d0*/  BSYNC B0 ;  /* 0x0000000000007941 */ /* 0x000fea0003800000 */
.L_x_109:
[----:B------:R-:W-:Y:S01]  /*62e0*/  ISETP.NE.AND P1, PT, R118, RZ, PT ;  /* 0x000000ff7600720c */ /* 0x000fe20003f25270 */
[----:B-1----:R-:W-:Y:S02]  /*62f0*/  VIADD R3, R3, 0x190 ;  /* 0x0000019003037836 */ /* 0x002fe40000000000 */
[----:B------:R-:W-:Y:S02]  /*6300*/  IMAD.U32 R0, RZ, RZ, UR37 ;  /* 0x00000025ff007e24 */ /* 0x000fe4000f8e00ff */
[----:B------:R-:W-:Y:S03]  /*6310*/  VIADD R160, R160, 0x1 ;  /* 0x00000001a0a07836 */ /* 0x000fe60000000000 */
[----:B------:R-:W-:Y:S05]  /*6320*/  PRMT R0, R0, 0x654, R3 ;  /* 0x0000065400007816 */ /* 0x000fea0000000003 */
[----:B------:R1:W3:Y:S04]  /*6330*/  @P1 LDS.128 R100, [R7+UR49+0x400] ;  /* 0x0004003107641984 */ /* 0x0002e80008000c00 */
[----:B------:R1:W1:Y:S04]  /*6340*/  @P1 LDS.128 R88, [R6+0x400] ;  /* 0x0004000006581984 */ /* 0x0002680000000c00 */
[----:B------:R1:W1:Y:S04]  /*6350*/  @P1 LDS.128 R92, [R4+0x400] ;  /* 0x00040000045c1984 */ /* 0x0002680000000c00 */
[----:B------:R1:W1:Y:S01]  /*6360*/  @P1 LDS.128 R96, [R2+0x400] ;  /* 0x0004000002601984 */ /* 0x0002620000000c00 */
[C---:B------:R-:W-:Y:S01]  /*6370*/  ISETP.NE.AND P1, PT, R160.reuse, 0x2, PT ;  /* 0x00000002a000780c */ /* 0x040fe20003f25270 */
[----:B------:R-:W-:Y:S01]  /*6380*/  @!PT LDS RZ, [RZ] ;  /* 0x00000000fffff984 */ /* 0x000fe20000000800 */
[----:B------:R-:W-:Y:S01]  /*6390*/  @!PT LDS RZ, [RZ] ;  /* 0x00000000fffff984 */ /* 0x000fe20000000800 */
[----:B------:R-:W-:Y:S01]  /*63a0*/  @!PT LDS RZ, [RZ] ;  /* 0x00000000fffff984 */ /* 0x000fe20000000800 */
[----:B------:R-:W-:Y:S01]  /*63b0*/  @!PT LDS RZ, [RZ] ;  /* 0x00000000fffff984 */ /* 0x000fe20000000800 */
[----:B------:R5:W-:Y:S06]  /*63c0*/  MEMBAR.ALL.CTA ;  /* 0x0000000000007992 */ /* 0x000bec0000008000 */
[----:B-----5:R-:W5:Y:S01]  /*63d0*/  FENCE.VIEW.ASYNC.S ;  /* 0x00000000000073c6 */ /* 0x020f620000000000 */
[----:B------:R-:W-:Y:S01]  /*63e0*/  SEL R160, R160, RZ, P1 ;  /* 0x000000ffa0a07207 */ /* 0x000fe20000800000 */
[----:B-----5:R5:W-:Y:S02]  /*63f0*/  SYNCS.ARRIVE.TRANS64.RED.A1T0 RZ, [R0+URZ], RZ ;  /* 0x000000ff00ff79a7 */ /* 0x020be400081004ff */
[----:B-----5:R-:W-:Y:S04]  /*6400*/  SEL R0, RZ, 0x1, P1 ;  /* 0x00000001ff007807 */ /* 0x020fe80000800000 */
[----:B---3--:R-:W-:Y:S02]  /*6410*/  LOP3.LUT R159, R159, R0, RZ, 0x3c, !PT ;  /* 0x000000009f9f7212 */ /* 0x008fe400078e3cff */
.L_x_108:
[----:B------:R-:W-:Y:S05]  /*6420*/  BSYNC B1 ;  /* 0x0000000000017941 */ /* 0x000fea0003800000 */
.L_x_107:
[----:B------:R-:W-:Y:S04]  /*6430*/  SHF.R.U32.HI R3, RZ, 0x15, R80 ;  /* 0x00000015ff037819 */ /* 0x000fe80000011650 */
[----:B------:R-:W-:Y:S01]  /*6440*/  LOP3.LUT P1, RZ, R3, 0x3, R154, 0x48, !PT ;  /* 0x0000000303ff7812 */ /* 0x000fe2000782489a */
[----:B------:R-:W-:Y:S01]  /*6450*/  @!UPT UIADD3 URZ, UPT, UPT, URZ, URZ, URZ ;  /* 0x000000fffffff290 */ /* 0x000fe2000fffe0ff */
[----:B----4-:R-:W-:Y:S11]  /*6460*/  @P0 BRA `(.L_x_112) ;  /* 0x0000000000080947 */ /* 0x010ff60003800000 */
[----:B------:R-:W3:Y:S02]  /*6470*/  SYNCS.PHASECHK.TRANS64.TRYWAIT P0, [R116+URZ+0x1d0], R5 ;  /* 0x0001d005740075a7 */ /* 0x000ee400080011ff */
[----:B---3--:R-:W-:Y:S05]  /*6480*/  @!P0 BRA `(.L_x_113) ;  /* 0x0000003800d88947 */ /* 0x008fea0003800000 */
.L_x_112:
[----:B------:R-:W-:Y:S05]  /*6490*/  @!P1 BRA `(.L_x_114) ;  /* 0x0000000000409947 */ /* 0x000fea0003800000 */
[----:B------:R-:W3:Y:S01]  /*64a0*/  LDCU.64 UR8, c[0x4][0x70] ;  /* 0x01000e00ff0877ac */ /* 0x000ee20008000a00 */
[----:B------:R-:W-:Y:S01]  /*64b0*/  MOV R3, 0x0 ;  /* 0x0000000000037802 */ /* 0x000fe20000000f00 */
[----:B------:R-:W-:Y:S02]  /*64c0*/  HFMA2 R12, -RZ, RZ, 0, 5.9604644775390625e-08 ;  /* 0x00000001ff0c7431 */ /* 0x000fe400000001ff */
[----:B------:R-:W-:Y:S02]  /*64d0*/  IMAD.MOV.U32 R8, RZ, RZ, 0x192 ;  /* 0x00000192ff087424 */ /* 0x000fe400078e00ff */
[----:B------:R-:W-:Y:S01]  /*64e0*/  IMAD.MOV.U32 R13, RZ, RZ, RZ ;  /* 0x000000ffff0d7224 */ /* 0x000fe200078e00ff */
[----:B------:R-:W4:Y:S01]  /*64f0*/  LDCU.64 UR6, c[0x4][0x78] ;  /* 0x01000f00ff0677ac */ /* 0x000f220008000a00 */
[----:B-1----:R-:W1:Y:S01]  /*6500*/  LDC.64 R2, c[0x4][R3] ;  /* 0x0100000003027b82 */ /* 0x002e620000000a00 */
[----:B------:R-:W5:Y:S01]  /*6510*/  LDCU.64 UR4, c[0x4][0x10] ;  /* 0x01000200ff0477ac */ /* 0x000f620008000a00 */
[----:B---3--:R-:W-:Y:S01]  /*6520*/  MOV R5, UR9 ;  /* 0x0000000900057c02 */ /* 0x008fe20008000f00 */
[----:B------:R-:W-:Y:S01]  /*6530*/  IMAD.U32 R4, RZ, RZ, UR8 ;  /* 0x00000008ff047e24 */ /* 0x000fe2000f8e00ff */
[----:B----4-:R-:W-:Y:S01]  /*6540*/  MOV R7, UR7 ;  /* 0x0000000700077c02 */ /* 0x010fe20008000f00 */
[----:B------:R-:W-:Y:S01]  /*6550*/  IMAD.U32 R6, RZ, RZ, UR6 ;  /* 0x00000006ff067e24 */ /* 0x000fe2000f8e00ff */
[----:B-----5:R-:W-:Y:S01]  /*6560*/  MOV R11, UR5 ;  /* 0x00000005000b7c02 */ /* 0x020fe20008000f00 */
[----:B------:R-:W-:Y:S02]  /*6570*/  IMAD.U32 R10, RZ, RZ, UR4 ;  /* 0x00000004ff0a7e24 */ /* 0x000fe4000f8e00ff */
[----:B------:R-:W-:Y:S07]  /*6580*/  LEPC R20, `(.L_x_114) ;  /* 0x000000001014794e */ /* 0x000fee0000000000 */
[----:B-12---:R-:W-:Y:S05]  /*6590*/  CALL.ABS.NOINC R2 ;  /* 0x0000000002007343 */ /* 0x006fea0003c00000 */
.L_x_114:
[----:B------:R-:W-:Y:S01]  /*65a0*/  SHF.L.U32 R83, R100, 0x10, RZ ;  /* 0x0000001064537819 */ /* 0x000fe200000006ff */
[----:B------:R-:W-:Y:S05]  /*65b0*/  WARPSYNC.ALL ;  /* 0x0000000000007948 */ /* 0x000fea0003800000 */
[----:B------:R-:W-:Y:S01]  /*65c0*/  R2UR UR4, R80 ;  /* 0x00000000500472ca */ /* 0x000fe200000e0000 */
[----:B------:R-:W-:Y:S01]  /*65d0*/  BSSY.RECONVERGENT B0, `(.L_x_115) ;  /* 0x0000121000007945 */ /* 0x000fe20003800200 */
[----:B------:R-:W-:Y:S02]  /*65e0*/  ISETP.NE.AND P6, PT, R104, RZ, PT ;  /* 0x000000ff6800720c */ /* 0x000fe40003fc5270 */
[----:B------:R-:W-:Y:S02]  /*65f0*/  IADD3 R119, PT, PT, R153, UR49, RZ ;  /* 0x0000003199777c10 */ /* 0x000fe4000fffe0ff */
[----:B------:R-:W-:Y:S02]  /*6600*/  SHF.L.U32 R124, R163, 0x4, RZ ;  /* 0x00000004a37c7819 */ /* 0x000fe400000006ff */
[-C--:B------:R-:W-:Y:S02]  /*6610*/  IADD3 R172, PT, PT, R165, R119.reuse, RZ ;  /* 0x00000077a5ac7210 */ /* 0x080fe40007ffe0ff */
[----:B------:R-:W-:Y:S02]  /*6620*/  IADD3 R171, PT, PT, R164, R119, RZ ;  /* 0x00000077a4ab7210 */ /* 0x000fe40007ffe0ff */
[----:B------:R-:W-:Y:S01]  /*6630*/  IADD3 R170, PT, PT, R119, R124, RZ ;  /* 0x0000007c77aa7210 */ /* 0x000fe20007ffe0ff */
[----:B-1-3--:R-:W2:Y:S01]  /*6640*/  LDTM.x64 R4, tmem[UR4] ;  /* 0x00000004000479ee */ /* 0x00aea20008340000 */
[C---:B------:R-:W-:Y:S02]  /*6650*/  PRMT R81, R100.reuse, 0x8880, RZ ;  /* 0x0000888064517816 */ /* 0x040fe400000000ff */
[----:B------:R-:W-:Y:S02]  /*6660*/  SHF.R.S32.HI R83, RZ, 0x18, R83 ;  /* 0x00000018ff537819 */ /* 0x000fe40000011453 */
[----:B------:R-:W-:Y:S02]  /*6670*/  SHF.R.S32.HI R86, RZ, 0x18, R101 ;  /* 0x00000018ff567819 */ /* 0x000fe40000011465 */
[----:B------:R-:W-:Y:S02]  /*6680*/  SHF.L.U32 R84, R100, 0x8, RZ ;  /* 0x0000000864547819 */ /* 0x000fe400000006ff */
[----:B------:R-:W-:Y:S02]  /*6690*/  SHF.L.U32 R85, R101, 0x8, RZ ;  /* 0x0000000865557819 */ /* 0x000fe400000006ff */
[----:B------:R-:W-:Y:S02]  /*66a0*/  SHF.R.S32.HI R84, RZ, 0x18, R84 ;  /* 0x00000018ff547819 */ /* 0x000fe40000011454 */
[----:B------:R-:W-:Y:S02]  /*66b0*/  SHF.R.S32.HI R85, RZ, 0x18, R85 ;  /* 0x00000018ff557819 */ /* 0x000fe40000011455 */
[----:B------:R-:W-:Y:S02]  /*66c0*/  SHF.L.U32 R87, R98, 0x8, RZ ;  /* 0x0000000862577819 */ /* 0x000fe400000006ff */
[----:B------:R-:W-:Y:S02]  /*66d0*/  ISETP.NE.AND P0, PT, R167, RZ, PT ;  /* 0x000000ffa700720c */ /* 0x000fe40003f05270 */
[----:B------:R-:W-:Y:S02]  /*66e0*/  SHF.R.S32.HI R87, RZ, 0x18, R87 ;  /* 0x00000018ff577819 */ /* 0x000fe40000011457 */
[----:B------:R-:W-:Y:S02]  /*66f0*/  LEA R125, R160, UR49, 0x3 ;  /* 0x00000031a07d7c11 */ /* 0x000fe4000f8e18ff */
[----:B------:R-:W-:Y:S01]  /*6700*/  @P6 SHF.L.U32 R126, R159, 0x1f, RZ ;  /* 0x0000001f9f7e6819 */ /* 0x000fe200000006ff */
[C---:B--2---:R-:W-:Y:S02]  /*6710*/  IMAD R0, R78.reuse, R4, RZ ;  /* 0x000000044e007224 */ /* 0x044fe400078e02ff */
[C---:B------:R-:W-:Y:S02]  /*6720*/  IMAD R2, R78.reuse, R5, RZ ;  /* 0x000000054e027224 */ /* 0x040fe400078e02ff */
[----:B------:R-:W-:Y:S02]  /*6730*/  IMAD R3, R78, R6, RZ ;  /* 0x000000064e037224 */ /* 0x000fe400078e02ff */
[-C--:B------:R-:W-:Y:S01]  /*6740*/  IMAD R0, R81, R82.reuse, R0 ;  /* 0x0000005251007224 */ /* 0x080fe200078e0200 */
[----:B------:R-:W-:Y:S01]  /*6750*/  SHF.R.S32.HI R81, RZ, 0x18, R100 ;  /* 0x00000018ff517819 */ /* 0x000fe20000011464 */
[-C--:B------:R-:W-:Y:S01]  /*6760*/  IMAD R2, R83, R82.reuse, R2 ;  /* 0x0000005253027224 */ /* 0x080fe200078e0202 */
[C---:B------:R-:W-:Y:S01]  /*6770*/  PRMT R83, R101.reuse, 0x8880, RZ ;  /* 0x0000888065537816 */ /* 0x040fe200000000ff */
[----:B------:R-:W-:Y:S01]  /*6780*/  IMAD R3, R84, R82, R3 ;  /* 0x0000005254037224 */ /* 0x000fe200078e0203 */
[----:B------:R-:W-:Y:S01]  /*6790*/  SHF.L.U32 R84, R101, 0x10, RZ ;  /* 0x0000001065547819 */ /* 0x000fe200000006ff */
[C---:B------:R-:W-:Y:S02]  /*67a0*/  IMAD R7, R78.reuse, R7, RZ ;  /* 0x000000074e077224 */ /* 0x040fe400078e02ff */
[C---:B------:R-:W-:Y:S01]  /*67b0*/  IMAD R4, R78.reuse, R8, RZ ;  /* 0x000000084e047224 */ /* 0x040fe200078e02ff */
[----:B------:R-:W-:Y:S01]  /*67c0*/  SHF.R.S32.HI R84, RZ, 0x18, R84 ;  /* 0x00000018ff547819 */ /* 0x000fe20000011454 */
[----:B------:R-:W-:Y:S02]  /*67d0*/  IMAD R5, R78, R9, RZ ;  /* 0x000000094e057224 */ /* 0x000fe400078e02ff */
[----:B------:R-:W-:Y:S01]  /*67e0*/  IMAD R7, R81, R82, R7 ;  /* 0x0000005251077224 */ /* 0x000fe200078e0207 */
[----:B------:R-:W-:Y:S01]  /*67f0*/  PRMT R81, R102, 0x8880, RZ ;  /* 0x0000888066517816 */ /* 0x000fe200000000ff */
[----:B------:R-:W-:Y:S02]  /*6800*/  IMAD R6, R78, R10, RZ ;  /* 0x0000000a4e067224 */ /* 0x000fe400078e02ff */
[-C--:B------:R-:W-:Y:S01]  /*6810*/  IMAD R4, R83, R82.reuse, R4 ;  /* 0x0000005253047224 */ /* 0x080fe200078e0204 */
[----:B------:R-:W-:Y:S01]  /*6820*/  I2IP.S8.S32.SAT R105, R7, R3, RZ ;  /* 0x0000000307697239 */ /* 0x000fe200000014ff */
[----:B------:R-:W-:Y:S01]  /*6830*/  IMAD R5, R84, R82, R5 ;  /* 0x0000005254057224 */ /* 0x000fe200078e0205 */
[----:B------:R-:W-:Y:S01]  /*6840*/  SHF.L.U32 R83, R102, 0x10, RZ ;  /* 0x0000001066537819 */ /* 0x000fe200000006ff */
[----:B------:R-:W-:Y:S01]  /*6850*/  IMAD R11, R78, R11, RZ ;  /* 0x0000000b4e0b7224 */ /* 0x000fe200078e02ff */
[----:B------:R-:W-:Y:S01]  /*6860*/  I2IP.S8.S32.SAT R104, R2, R0, R105 ;  /* 0x0000000002687239 */ /* 0x000fe20000001469 */
[----:B------:R-:W-:Y:S01]  /*6870*/  IMAD R6, R85, R82, R6 ;  /* 0x0000005255067224 */ /* 0x000fe200078e0206 */
[----:B------:R-:W-:Y:S01]  /*6880*/  SHF.R.S32.HI R83, RZ, 0x18, R83 ;  /* 0x00000018ff537819 */ /* 0x000fe20000011453 */
[----:B------:R-:W-:Y:S01]  /*6890*/  IMAD R8, R78, R12, RZ ;  /* 0x0000000c4e087224 */ /* 0x000fe200078e02ff */
[----:B------:R-:W-:Y:S01]  /*68a0*/  SHF.L.U32 R85, R102, 0x8, RZ ;  /* 0x0000000866557819 */ /* 0x000fe200000006ff */
[----:B------:R-:W-:Y:S02]  /*68b0*/  IMAD R9, R78, R13, RZ ;  /* 0x0000000d4e097224 */ /* 0x000fe400078e02ff */
[----:B------:R-:W-:Y:S01]  /*68c0*/  IMAD R11, R86, R82, R11 ;  /* 0x00000052560b7224 */ /* 0x000fe200078e020b */
[----:B------:R-:W-:Y:S01]  /*68d0*/  SHF.R.S32.HI R85, RZ, 0x18, R85 ;  /* 0x00000018ff557819 */ /* 0x000fe20000011455 */
[C---:B------:R-:W-:Y:S01]  /*68e0*/  IMAD R10, R78.reuse, R14, RZ ;  /* 0x0000000e4e0a7224 */ /* 0x040fe200078e02ff */
[----:B------:R-:W-:Y:S01]  /*68f0*/  SHF.R.S32.HI R86, RZ, 0x18, R103 ;  /* 0x00000018ff567819 */ /* 0x000fe20000011467 */
[----:B------:R-:W-:Y:S01]  /*6900*/  IMAD R8, R81, R82, R8 ;  /* 0x0000005251087224 */ /* 0x000fe200078e0208 */
[----:B------:R-:W-:Y:S01]  /*6910*/  I2IP.S8.S32.SAT R106, R11, R6, RZ ;  /* 0x000000060b6a7239 */ /* 0x000fe200000014ff */
[----:B------:R-:W-:Y:S01]  /*6920*/  IMAD R9, R83, R82, R9 ;  /* 0x0000005253097224 */ /* 0x000fe200078e0209 */
[C---:B------:R-:W-:Y:S01]  /*6930*/  PRMT R83, R103.reuse, 0x8880, RZ ;  /* 0x0000888067537816 */ /* 0x040fe200000000ff */
[----:B------:R-:W-:Y:S01]  /*6940*/  IMAD.U32 R84, R103, 0x10000, RZ ;  /* 0x0001000067547824 */ /* 0x000fe200078e00ff */
[----:B------:R-:W-:Y:S01]  /*6950*/  I2IP.S8.S32.SAT R105, R5, R4, R106 ;  /* 0x0000000405697239 */ /* 0x000fe2000000146a */
[C---:B------:R-:W-:Y:S01]  /*6960*/  IMAD R15, R78.reuse, R15, RZ ;  /* 0x0000000f4e0f7224 */ /* 0x040fe200078e02ff */
[----:B------:R-:W-:Y:S01]  /*6970*/  SHF.R.S32.HI R81, RZ, 0x18, R102 ;  /* 0x00000018ff517819 */ /* 0x000fe20000011466 */
[----:B------:R-:W-:Y:S01]  /*6980*/  IMAD R10, R85, R82, R10 ;  /* 0x00000052550a7224 */ /* 0x000fe200078e020a */
[----:B------:R-:W-:Y:S01]  /*6990*/  SHF.R.S32.HI R84, RZ, 0x18, R84 ;  /* 0x00000018ff547819 */ /* 0x000fe20000011454 */
[C---:B------:R-:W-:Y:S01]  /*69a0*/  IMAD R12, R78.reuse, R16, RZ ;  /* 0x000000104e0c7224 */ /* 0x040fe200078e02ff */
[----:B------:R-:W-:Y:S01]  /*69b0*/  SHF.L.U32 R85, R103, 0x8, RZ ;  /* 0x0000000867557819 */ /* 0x000fe200000006ff */
[----:B------:R-:W-:Y:S02]  /*69c0*/  IMAD R13, R78, R17, RZ ;  /* 0x000000114e0d7224 */ /* 0x000fe400078e02ff */
[----:B------:R-:W-:Y:S01]  /*69d0*/  IMAD R15, R81, R82, R15 ;  /* 0x00000052510f7224 */ /* 0x000fe200078e020f */
[----:B------:R-:W-:Y:S01]  /*69e0*/  PRMT R81, R88, 0x8880, RZ ;  /* 0x0000888058517816 */ /* 0x000fe200000000ff */
[----:B------:R-:W-:Y:S01]  /*69f0*/  IMAD R14, R78, R18, RZ ;  /* 0x000000124e0e7224 */ /* 0x000fe200078e02ff */
[----:B------:R-:W-:Y:S01]  /*6a00*/  SHF.R.S32.HI R85, RZ, 0x18, R85 ;  /* 0x00000018ff557819 */ /* 0x000fe20000011455 */
[----:B------:R-:W-:Y:S01]  /*6a10*/  IMAD R12, R83, R82, R12 ;  /* 0x00000052530c7224 */ /* 0x000fe200078e020c */
[----:B------:R-:W-:Y:S01]  /*6a20*/  I2IP.S8.S32.SAT R106, R15, R10, RZ ;  /* 0x0000000a0f6a7239 */ /* 0x000fe200000014ff */
[----:B------:R-:W-:Y:S01]  /*6a30*/  IMAD R13, R84, R82, R13 ;  /* 0x00000052540d7224 */ /* 0x000fe200078e020d */
[----:B------:R-:W-:Y:S01]  /*6a40*/  SHF.L.U32 R83, R88, 0x10, RZ ;  /* 0x0000001058537819 */ /* 0x000fe200000006ff */
[C---:B------:R-:W-:Y:S01]  /*6a50*/  IMAD R19, R78.reuse, R19, RZ ;  /* 0x000000134e137224 */ /* 0x040fe200078e02ff */
[----:B------:R-:W-:Y:S01]  /*6a60*/  I2IP.S8.S32.SAT R106, R9, R8, R106 ;  /* 0x00000008096a7239 */ /* 0x000fe2000000146a */
[----:B------:R-:W-:Y:S01]  /*6a70*/  IMAD R14, R85, R82, R14 ;  /* 0x00000052550e7224 */ /* 0x000fe200078e020e */
[----:B------:R-:W-:Y:S01]  /*6a80*/  SHF.R.S32.HI R83, RZ, 0x18, R83 ;  /* 0x00000018ff537819 */ /* 0x000fe20000011453 */
[C---:B------:R-:W-:Y:S01]  /*6a90*/  IMAD R16, R78.reuse, R20, RZ ;  /* 0x000000144e107224 */ /* 0x040fe200078e02ff */
[----:B------:R-:W-:Y:S01]  /*6aa0*/  SHF.L.U32 R84, R89, 0x10, RZ ;  /* 0x0000001059547819 */ /* 0x000fe200000006ff */
[----:B------:R-:W-:Y:S01]  /*6ab0*/  IMAD R17, R78, R21, RZ ;  /* 0x000000154e117224 */ /* 0x000fe200078e02ff */
[----:B------:R-:W-:Y:S01]  /*6ac0*/  SHF.L.U32 R85, R88, 0x8, RZ ;  /* 0x0000000858557819 */ /* 0x000fe200000006ff */
[----:B------:R-:W-:Y:S01]  /*6ad0*/  IMAD R19, R86, R82, R19 ;  /* 0x0000005256137224 */ /* 0x000fe200078e0213 */
[----:B------:R-:W-:Y:S01]  /*6ae0*/  SHF.R.S32.HI R84, RZ, 0x18, R84 ;  /* 0x00000018ff547819 */ /* 0x000fe20000011454 */
[C---:B------:R-:W-:Y:S01]  /*6af0*/  IMAD R18, R78.reuse, R22, RZ ;  /* 0x000000164e127224 */ /* 0x040fe200078e02ff */
[----:B------:R-:W-:Y:S01]  /*6b00*/  SHF.R.S32.HI R85, RZ, 0x18, R85 ;  /* 0x00000018ff557819 */ /* 0x000fe20000011455 */
[----:B------:R-:W-:Y:S01]  /*6b10*/  IMAD R16, R81, R82, R16 ;  /* 0x0000005251107224 */ /* 0x000fe200078e0210 */
[----:B------:R-:W-:Y:S01]  /*6b20*/  I2IP.S8.S32.SAT R107, R19, R14, RZ ;  /* 0x0000000e136b7239 */ /* 0x000fe200000014ff */
[-C--:B------:R-:W-:Y:S01]  /*6b30*/  IMAD R17, R83, R82.reuse, R17 ;  /* 0x0000005253117224 */ /* 0x080fe200078e0211 */
[----:B------:R-:W-:Y:S01]  /*6b40*/  PRMT R83, R89, 0x8880, RZ ;  /* 0x0000888059537816 */ /* 0x000fe200000000ff */
[C---:B------:R-:W-:Y:S01]  /*6b50*/  IMAD R23, R78.reuse, R23, RZ ;  /* 0x000000174e177224 */ /* 0x040fe200078e02ff */
[----:B------:R-:W-:Y:S01]  /*6b60*/  SHF.R.S32.HI R81, RZ, 0x18, R88 ;  /* 0x00000018ff517819 */ /* 0x000fe20000011458 */
[----:B------:R-:W-:Y:S01]  /*6b70*/  IMAD R18, R85, R82, R18 ;  /* 0x0000005255127224 */ /* 0x000fe200078e0212 */
[----:B------:R-:W-:Y:S01]  /*6b80*/  SHF.L.U32 R85, R89, 0x8, RZ ;  /* 0x0000000859557819 */ /* 0x000fe200000006ff */
[C---:B------:R-:W-:Y:S01]  /*6b90*/  IMAD R20, R78.reuse, R24, RZ ;  /* 0x000000184e147224 */ /* 0x040fe200078e02ff */
[----:B------:R-:W-:Y:S01]  /*6ba0*/  I2IP.S8.S32.SAT R107, R13, R12, R107 ;  /* 0x0000000c0d6b7239 */ /* 0x000fe2000000146b */
[----:B------:R-:W-:Y:S01]  /*6bb0*/  IMAD R21, R78, R25, RZ ;  /* 0x000000194e157224 */ /* 0x000fe200078e02ff */
[----:B------:R-:W-:Y:S01]  /*6bc0*/  SHF.R.S32.HI R85, RZ, 0x18, R85 ;  /* 0x00000018ff557819 */ /* 0x000fe20000011455 */
[----:B------:R-:W-:Y:S01]  /*6bd0*/  IMAD R23, R81, R82, R23 ;  /* 0x0000005251177224 */ /* 0x000fe200078e0217 */
[----:B------:R-:W-:Y:S01]  /*6be0*/  PRMT R81, R90, 0x8880, RZ ;  /* 0x000088805a517816 */ /* 0x000fe200000000ff */
[----:B------:R-:W-:Y:S01]  /*6bf0*/  IMAD R22, R78, R26, RZ ;  /* 0x0000001a4e167224 */ /* 0x000fe200078e02ff */
[----:B------:R1:W-:Y:S01]  /*6c00*/  STS.128 [R153+UR49+0x4400], R104 ;  /* 0x0044006899007988 */ /* 0x0003e20008000c31 */
[----:B------:R-:W-:Y:S01]  /*6c10*/  IMAD R20, R83, R82, R20 ;  /* 0x0000005253147224 */ /* 0x000fe200078e0214 */
[----:B------:R-:W-:Y:S01]  /*6c20*/  I2IP.S8.S32.SAT R108, R23, R18, RZ ;  /* 0x00000012176c7239 */ /* 0x000fe200000014ff */
[----:B------:R-:W-:Y:S01]  /*6c30*/  IMAD R21, R84, R82, R21 ;  /* 0x0000005254157224 */ /* 0x000fe200078e0215 */
[----:B------:R-:W-:Y:S01]  /*6c40*/  SHF.R.S32.HI R86, RZ, 0x18, R89 ;  /* 0x00000018ff567819 */ /* 0x000fe20000011459 */
[----:B------:R-:W-:Y:S01]  /*6c50*/  IMAD.U32 R83, R90, 0x10000, RZ ;  /* 0x000100005a537824 */ /* 0x000fe200078e00ff */
[----:B------:R-:W-:Y:S01]  /*6c60*/  I2IP.S8.S32.SAT R108, R17, R16, R108 ;  /* 0x00000010116c7239 */ /* 0x000fe2000000146c */
[----:B------:R-:W-:Y:S01]  /*6c70*/  IMAD R27, R78, R27, RZ ;  /* 0x0000001b4e1b7224 */ /* 0x000fe200078e02ff */
[----:B------:R-:W-:Y:S01]  /*6c80*/  SHF.L.U32 R84, R91, 0x10, RZ ;  /* 0x000000105b547819 */ /* 0x000fe200000006ff */
[----:B------:R-:W-:Y:S01]  /*6c90*/  IMAD R22, R85, R82, R22 ;  /* 0x0000005255167224 */ /* 0x000fe200078e0216 */
[----:B------:R-:W-:Y:S01]  /*6ca0*/  SHF.L.U32 R85, R90, 0x8, RZ ;  /* 0x000000085a557819 */ /* 0x000fe200000006ff */
[C---:B------:R-:W-:Y:S01]  /*6cb0*/  IMAD R24, R78.reuse, R28, RZ ;  /* 0x0000001c4e187224 */ /* 0x040fe200078e02ff */
[----:B------:R-:W-:Y:S01]  /*6cc0*/  SHF.R.S32.HI R83, RZ, 0x18, R83 ;  /* 0x00000018ff537819 */ /* 0x000fe20000011453 */
[----:B------:R-:W-:Y:S01]  /*6cd0*/  IMAD R25, R78, R29, RZ ;  /* 0x0000001d4e197224 */ /* 0x000fe200078e02ff */
[----:B------:R-:W-:Y:S01]  /*6ce0*/  SHF.R.S32.HI R84, RZ, 0x18, R84 ;  /* 0x00000018ff547819 */ /* 0x000fe20000011454 */
[----:B------:R-:W-:Y:S01]  /*6cf0*/  IMAD R27, R86, R82, R27 ;  /* 0x00000052561b7224 */ /* 0x000fe200078e021b */
[----:B------:R-:W-:Y:S01]  /*6d00*/  SHF.R.S32.HI R85, RZ, 0x18, R85 ;  /* 0x00000018ff557819 */ /* 0x000fe20000011455 */
[C---:B------:R-:W-:Y:S01]  /*6d10*/  IMAD R26, R78.reuse, R30, RZ ;  /* 0x0000001e4e1a7224 */ /* 0x040fe200078e02ff */
[----:B------:R-:W-:Y:S01]  /*6d20*/  SHF.R.S32.HI R86, RZ, 0x18, R91 ;  /* 0x00000018ff567819 */ /* 0x000fe2000001145b */
[----:B------:R-:W-:Y:S01]  /*6d30*/  IMAD R24, R81, R82, R24 ;  /* 0x0000005251187224 */ /* 0x000fe200078e0218 */
[----:B------:R-:W-:Y:S01]  /*6d40*/  I2IP.S8.S32.SAT R109, R27, R22, RZ ;  /* 0x000000161b6d7239 */ /* 0x000fe200000014ff */
[----:B------:R-:W-:Y:S01]  /*6d50*/  IMAD R25, R83, R82, R25 ;  /* 0x0000005253197224 */ /* 0x000fe200078e0219 */
[----:B------:R-:W-:Y:S01]  /*6d60*/  SHF.R.S32.HI R81, RZ, 0x18, R90 ;  /* 0x00000018ff517819 */ /* 0x000fe2000001145a */
[C---:B------:R-:W-:Y:S01]  /*6d70*/  IMAD R31, R78.reuse, R31, RZ ;  /* 0x0000001f4e1f7224 */ /* 0x040fe200078e02ff */
[----:B------:R-:W-:Y:S01]  /*6d80*/  I2IP.S8.S32.SAT R109, R21, R20, R109 ;  /* 0x00000014156d7239 */ /* 0x000fe2000000146d */
[----:B------:R-:W-:Y:S01]  /*6d90*/  IMAD R26, R85, R82, R26 ;  /* 0x00000052551a7224 */ /* 0x000fe200078e021a */
[C---:B------:R-:W-:Y:S01]  /*6da0*/  PRMT R83, R91.reuse, 0x8880, RZ ;  /* 0x000088805b537816 */ /* 0x040fe200000000ff */
[C---:B------:R-:W-:Y:S01]  /*6db0*/  IMAD R28, R78.reuse, R32, RZ ;  /* 0x000000204e1c7224 */ /* 0x040fe200078e02ff */
[----:B------:R-:W-:Y:S01]  /*6dc0*/  SHF.L.U32 R85, R91, 0x8, RZ ;  /* 0x000000085b557819 */ /* 0x000fe200000006ff */
[C---:B------:R-:W-:Y:S02]  /*6dd0*/  IMAD R29, R78.reuse, R33, RZ ;  /* 0x000000214e1d7224 */ /* 0x040fe400078e02ff */
[----:B------:R-:W-:Y:S01]  /*6de0*/  IMAD R31, R81, R82, R31 ;  /* 0x00000052511f7224 */ /* 0x000fe200078e021f */
[----:B------:R-:W-:Y:S01]  /*6df0*/  SHF.R.S32.HI R85, RZ, 0x18, R85 ;  /* 0x00000018ff557819 */ /* 0x000fe20000011455 */
[----:B------:R-:W-:Y:S01]  /*6e00*/  IMAD R30, R78, R34, RZ ;  /* 0x000000224e1e7224 */ /* 0x000fe200078e02ff */
[----:B------:R-:W-:Y:S01]  /*6e10*/  PRMT R81, R92, 0x8880, RZ ;  /* 0x000088805c517816 */ /* 0x000fe200000000ff */
[----:B------:R-:W-:Y:S01]  /*6e20*/  IMAD R28, R83, R82, R28 ;  /* 0x00000052531c7224 */ /* 0x000fe200078e021c */
[----:B------:R-:W-:Y:S01]  /*6e30*/  I2IP.S8.S32.SAT R110, R31, R26, RZ ;  /* 0x0000001a1f6e7239 */ /* 0x000fe200000014ff */
[----:B------:R-:W-:Y:S01]  /*6e40*/  IMAD R29, R84, R82, R29 ;  /* 0x00000052541d7224 */ /* 0x000fe200078e021d */
[----:B------:R-:W-:Y:S01]  /*6e50*/  SHF.L.U32 R83, R92, 0x10, RZ ;  /* 0x000000105c537819 */ /* 0x000fe200000006ff */
[----:B------:R-:W-:Y:S01]  /*6e60*/  IMAD R35, R78, R35, RZ ;  /* 0x000000234e237224 */ /* 0x000fe200078e02ff */
[----:B------:R-:W-:Y:S01]  /*6e70*/  I2IP.S8.S32.SAT R110, R25, R24, R110 ;  /* 0x00000018196e7239 */ /* 0x000fe2000000146e */
[----:B------:R-:W-:Y:S01]  /*6e80*/  IMAD R30, R85, R82, R30 ;  /* 0x00000052551e7224 */ /* 0x000fe200078e021e */
[----:B------:R-:W-:Y:S01]  /*6e90*/  SHF.L.U32 R85, R92, 0x8, RZ ;  /* 0x000000085c557819 */ /* 0x000fe200000006ff */
[C---:B------:R-:W-:Y:S01]  /*6ea0*/  IMAD R32, R78.reuse, R36, RZ ;  /* 0x000000244e207224 */ /* 0x040fe200078e02ff */
[----:B------:R-:W-:Y:S01]  /*6eb0*/  SHF.R.S32.HI R83, RZ, 0x18, R83 ;  /* 0x00000018ff537819 */ /* 0x000fe20000011453 */
[----:B------:R-:W-:Y:S01]  /*6ec0*/  IMAD R33, R78, R37, RZ ;  /* 0x000000254e217224 */ /* 0x000fe200078e02ff */
[----:B------:R-:W-:Y:S01]  /*6ed0*/  SHF.R.S32.HI R85, RZ, 0x18, R85 ;  /* 0x00000018ff557819 */ /* 0x000fe20000011455 */
[----:B------:R-:W-:Y:S01]  /*6ee0*/  IMAD R35, R86, R82, R35 ;  /* 0x0000005256237224 */ /* 0x000fe200078e0223 */
[----:B------:R-:W-:Y:S01]  /*6ef0*/  PRMT R84, R93, 0x8880, RZ ;  /* 0x000088805d547816 */ /* 0x000fe200000000ff */
[----:B------:R-:W-:Y:S01]  /*6f00*/  IMAD R34, R78, R38, RZ ;  /* 0x000000264e227224 */ /* 0x000fe200078e02ff */
[----:B------:R-:W-:Y:S01]  /*6f10*/  SHF.L.U32 R86, R96, 0x10, RZ ;  /* 0x0000001060567819 */ /* 0x000fe200000006ff */
[----:B------:R-:W-:Y:S01]  /*6f20*/  IMAD R32, R81, R82, R32 ;  /* 0x0000005251207224 */ /* 0x000fe200078e0220 */
[----:B------:R-:W-:Y:S01]  /*6f30*/  SHF.R.S32.HI R81, RZ, 0x18, R92 ;  /* 0x00000018ff517819 */ /* 0x000fe2000001145c */
[C---:B------:R-:W-:Y:S01]  /*6f40*/  IMAD R39, R78.reuse, R39, RZ ;  /* 0x000000274e277224 */ /* 0x040fe200078e02ff */
[----:B------:R-:W-:Y:S01]  /*6f50*/  I2IP.S8.S32.SAT R111, R35, R30, RZ ;  /* 0x0000001e236f7239 */ /* 0x000fe200000014ff */
[-C--:B------:R-:W-:Y:S02]  /*6f60*/  IMAD R33, R83, R82.reuse, R33 ;  /* 0x0000005253217224 */ /* 0x080fe400078e0221 */
[----:B------:R-:W-:Y:S01]  /*6f70*/  IMAD R34, R85, R82, R34 ;  /* 0x0000005255227224 */ /* 0x000fe200078e0222 */
[----:B------:R-:W-:Y:S01]  /*6f80*/  I2IP.S8.S32.SAT R111, R29, R28, R111 ;  /* 0x0000001c1d6f7239 */ /* 0x000fe2000000146f */
[C---:B------:R-:W-:Y:S01]  /*6f90*/  IMAD.U32 R83, R93.reuse, 0x10000, RZ ;  /* 0x000100005d537824 */ /* 0x040fe200078e00ff */
[----:B------:R-:W-:Y:S01]  /*6fa0*/  SHF.L.U32 R85, R93, 0x8, RZ ;  /* 0x000000085d557819 */ /* 0x000fe200000006ff */
[----:B------:R-:W-:Y:S01]  /*6fb0*/  IMAD R39, R81, R82, R39 ;  /* 0x0000005251277224 */ /* 0x000fe200078e0227 */
[----:B------:R-:W-:Y:S01]  /*6fc0*/  MOV R81, R84 ;  /* 0x0000005400517202 */ /* 0x000fe20000000f00 */
[C---:B------:R-:W-:Y:S01]  /*6fd0*/  IMAD R36, R78.reuse, R40, RZ ;  /* 0x000000284e247224 */ /* 0x040fe200078e02ff */
[----:B------:R-:W-:Y:S01]  /*6fe0*/  SHF.R.S32.HI R83, RZ, 0x18, R83 ;  /* 0x00000018ff537819 */ /* 0x000fe20000011453 */
[C---:B------:R-:W-:Y:S01]  /*6ff0*/  IMAD R37, R78.reuse, R41, RZ ;  /* 0x000000294e257224 */ /* 0x040fe200078e02ff */
[----:B------:R-:W-:Y:S01]  /*7000*/  SHF.R.S32.HI R85, RZ, 0x18, R85 ;  /* 0x00000018ff557819 */ /* 0x000fe20000011455 */
[C---:B------:R-:W-:Y:S01]  /*7010*/  IMAD R38, R78.reuse, R42, RZ ;  /* 0x0000002a4e267224 */ /* 0x040fe200078e02ff */
[----:B------:R1:W-:Y:S01]  /*7020*/  STS.128 [R172+0x4400], R108 ;  /* 0x0044006cac007388 */ /* 0x0003e20000000c00 */
[----:B------:R-:W-:Y:S01]  /*7030*/  IMAD R36, R81, R82, R36 ;  /* 0x0000005251247224 */ /* 0x000fe200078e0224 */
[----:B------:R-:W-:Y:S01]  /*7040*/  I2IP.S8.S32.SAT R112, R39, R34, RZ ;  /* 0x0000002227707239 */ /* 0x000fe200000014ff */
[-C--:B------:R-:W-:Y:S01]  /*7050*/  IMAD R37, R83, R82.reuse, R37 ;  /* 0x0000005253257224 */ /* 0x080fe200078e0225 */
[----:B------:R-:W-:Y:S01]  /*7060*/  SHF.R.S32.HI R84, RZ, 0x18, R93 ;  /* 0x00000018ff547819 */ /* 0x000fe2000001145d */
[----:B------:R-:W-:Y:S01]  /*7070*/  IMAD R43, R78, R43, RZ ;  /* 0x0000002b4e2b7224 */ /* 0x000fe200078e02ff */
[C---:B------:R-:W-:Y:S01]  /*7080*/  SHF.L.U32 R83, R94.reuse, 0x10, RZ ;  /* 0x000000105e537819 */ /* 0x040fe200000006ff */
[----:B------:R-:W-:Y:S01]  /*7090*/  IMAD R38, R85, R82, R38 ;  /* 0x0000005255267224 */ /* 0x000fe200078e0226 */
[----:B------:R-:W-:Y:S01]  /*70a0*/  PRMT R81, R94, 0x8880, RZ ;  /* 0x000088805e517816 */ /* 0x000fe200000000ff */
[----:B------:R-:W-:Y:S01]  /*70b0*/  IMAD R40, R78, R44, RZ ;  /* 0x0000002c4e287224 */ /* 0x000fe200078e02ff */
[----:B------:R-:W-:Y:S01]  /*70c0*/  SHF.L.U32 R85, R94, 0x8, RZ ;  /* 0x000000085e557819 */ /* 0x000fe200000006ff */
[----:B------:R-:W-:Y:S01]  /*70d0*/  IMAD R41, R78, R45, RZ ;  /* 0x0000002d4e297224 */ /* 0x000fe200078e02ff */
[----:B------:R-:W-:Y:S01]  /*70e0*/  SHF.R.S32.HI R83, RZ, 0x18, R83 ;  /* 0x00000018ff537819 */ /* 0x000fe20000011453 */
[----:B------:R-:W-:Y:S01]  /*70f0*/  IMAD R43, R84, R82, R43 ;  /* 0x00000052542b7224 */ /* 0x000fe200078e022b */
[----:B------:R-:W-:Y:S01]  /*7100*/  SHF.R.S32.HI R85, RZ, 0x18, R85 ;  /* 0x00000018ff557819 */ /* 0x000fe20000011455 */
[C---:B------:R-:W-:Y:S01]  /*7110*/  IMAD R42, R78.reuse, R46, RZ ;  /* 0x0000002e4e2a7224 */ /* 0x040fe200078e02ff */
[----:B------:R-:W-:Y:S01]  /*7120*/  I2IP.S8.S32.SAT R112, R33, R32, R112 ;  /* 0x0000002021707239 */ /* 0x000fe20000001470 */
[----:B------:R-:W-:Y:S01]  /*7130*/  IMAD R40, R81, R82, R40 ;  /* 0x0000005251287224 */ /* 0x000fe200078e0228 */
[----:B------:R-:W-:Y:S01]  /*7140*/  SHF.R.S32.HI R84, RZ, 0x18, R94 ;  /* 0x00000018ff547819 */ /* 0x000fe2000001145e */
[----:B------:R-:W-:Y:S01]  /*7150*/  IMAD R47, R78, R47, RZ ;  /* 0x0000002f4e2f7224 */ /* 0x000fe200078e02ff */
[----:B------:R-:W-:Y:S01]  /*7160*/  I2IP.S8.S32.SAT R113, R43, R38, RZ ;  /* 0x000000262b717239 */ /* 0x000fe200000014ff */
[-C--:B------:R-:W-:Y:S01]  /*7170*/  IMAD R41, R83, R82.reuse, R41 ;  /* 0x0000005253297224 */ /* 0x080fe200078e0229 */
[----:B------:R-:W-:Y:S01]  /*7180*/  PRMT R81, R95, 0x8880, RZ ;  /* 0x000088805f517816 */ /* 0x000fe200000000ff */
[-C--:B------:R-:W-:Y:S01]  /*7190*/  IMAD R42, R85, R82.reuse, R42 ;  /* 0x00000052552a7224 */ /* 0x080fe200078e022a */
[----:B------:R-:W-:Y:S01]  /*71a0*/  SHF.L.U32 R83, R95, 0x10, RZ ;  /* 0x000000105f537819 */ /* 0x000fe200000006ff */
[----:B------:R-:W-:Y:S01]  /*71b0*/  IMAD R47, R84, R82, R47 ;  /* 0x00000052542f7224 */ /* 0x000fe200078e022f */
[----:B------:R-:W-:Y:S01]  /*71c0*/  I2IP.S8.S32.SAT R113, R37, R36, R113 ;  /* 0x0000002425717239 */ /* 0x000fe20000001471 */
[C---:B------:R-:W-:Y:S01]  /*71d0*/  IMAD R44, R78.reuse, R48, RZ ;  /* 0x000000304e2c7224 */ /* 0x040fe200078e02ff */
[----:B------:R-:W-:Y:S01]  /*71e0*/  SHF.R.S32.HI R83, RZ, 0x18, R83 ;  /* 0x00000018ff537819 */ /* 0x000fe20000011453 */
[----:B------:R-:W-:Y:S01]  /*71f0*/  IMAD.SHL.U32 R84, R95, 0x100, RZ ;  /* 0x000001005f547824 */ /* 0x000fe200078e00ff */
[----:B------:R-:W-:Y:S01]  /*7200*/  I2IP.S8.S32.SAT R114, R47, R42, RZ ;  /* 0x0000002a2f727239 */ /* 0x000fe200000014ff */
[----:B------:R-:W-:Y:S01]  /*7210*/  IMAD R45, R78, R49, RZ ;  /* 0x000000314e2d7224 */ /* 0x000fe200078e02ff */
[----:B------:R-:W-:Y:S01]  /*7220*/  PRMT R85, R96, 0x8880, RZ ;  /* 0x0000888060557816 */ /* 0x000fe200000000ff */
[----:B------:R-:W-:Y:S01]  /*7230*/  IMAD R44, R81, R82, R44 ;  /* 0x00000052512c7224 */ /* 0x000fe200078e022c */
[----:B------:R-:W-:Y:S01]  /*7240*/  SHF.R.S32.HI R81, RZ, 0x18, R84 ;  /* 0x00000018ff517819 */ /* 0x000fe20000011454 */
[C---:B------:R-:W-:Y:S01]  /*7250*/  IMAD R46, R78.reuse, R50, RZ ;  /* 0x000000324e2e7224 */ /* 0x040fe200078e02ff */
[----:B------:R-:W-:Y:S01]  /*7260*/  I2IP.S8.S32.SAT R114, R41, R40, R114 ;  /* 0x0000002829727239 */ /* 0x000fe20000001472 */
[----:B------:R-:W-:Y:S01]  /*7270*/  IMAD R45, R83, R82, R45 ;  /* 0x00000052532d7224 */ /* 0x000fe200078e022d */
[----:B------:R-:W-:Y:S01]  /*7280*/  SHF.R.S32.HI R83, RZ, 0x18, R95 ;  /* 0x00000018ff537819 */ /* 0x000fe2000001145f */
[----:B------:R-:W-:Y:S01]  /*7290*/  IMAD R51, R78, R51, RZ ;  /* 0x000000334e337224 */ /* 0x000fe200078e02ff */
[----:B------:R-:W-:Y:S01]  /*72a0*/  SHF.L.U32 R84, R96, 0x8, RZ ;  /* 0x0000000860547819 */ /* 0x000fe200000006ff */
[C---:B------:R-:W-:Y:S02]  /*72b0*/  IMAD R48, R78.reuse, R52, RZ ;  /* 0x000000344e307224 */ /* 0x040fe400078e02ff */
[-C--:B------:R-:W-:Y:S01]  /*72c0*/  IMAD R46, R81, R82.reuse, R46 ;  /* 0x00000052512e7224 */ /* 0x080fe200078e022e */
[----:B------:R-:W-:Y:S01]  /*72d0*/  SHF.R.S32.HI R81, RZ, 0x18, R86 ;  /* 0x00000018ff517819 */ /* 0x000fe20000011456 */
[C---:B------:R-:W-:Y:S01]  /*72e0*/  IMAD R49, R78.reuse, R53, RZ ;  /* 0x000000354e317224 */ /* 0x040fe200078e02ff */
[----:B------:R-:W-:Y:S01]  /*72f0*/  SHF.R.S32.HI R86, RZ, 0x18, R99 ;  /* 0x00000018ff567819 */ /* 0x000fe20000011463 */
[----:B------:R-:W-:Y:S01]  /*7300*/  IMAD R51, R83, R82, R51 ;  /* 0x0000005253337224 */ /* 0x000fe200078e0233 */
[----:B------:R-:W-:Y:S01]  /*7310*/  SHF.R.S32.HI R83, RZ, 0x18, R84 ;  /* 0x00000018ff537819 */ /* 0x000fe20000011454 */
[C---:B------:R-:W-:Y:S01]  /*7320*/  IMAD R50, R78.reuse, R54, RZ ;  /* 0x000000364e327224 */ /* 0x040fe200078e02ff */
[----:B------:R-:W-:Y:S01]  /*7330*/  SHF.R.S32.HI R84, RZ, 0x18, R96 ;  /* 0x00000018ff547819 */ /* 0x000fe20000011460 */
[----:B------:R-:W-:Y:S01]  /*7340*/  IMAD R48, R85, R82, R48 ;  /* 0x0000005255307224 */ /* 0x000fe200078e0230 */
[----:B------:R-:W-:Y:S01]  /*7350*/  I2IP.S8.S32.SAT R115, R51, R46, RZ ;  /* 0x0000002e33737239 */ /* 0x000fe200000014ff */
[C---:B------:R-:W-:Y:S01]  /*7360*/  IMAD R55, R78.reuse, R55, RZ ;  /* 0x000000374e377224 */ /* 0x040fe200078e02ff */
[----:B------:R-:W-:Y:S01]  /*7370*/  SHF.L.U32 R85, R97, 0x10, RZ ;  /* 0x0000001061557819 */ /* 0x000fe200000006ff */
[----:B------:R-:W-:Y:S01]  /*7380*/  IMAD R49, R81, R82, R49 ;  /* 0x0000005251317224 */ /* 0x000fe200078e0231 */
[----:B------:R-:W-:Y:S01]  /*7390*/  PRMT R81, R97, 0x8880, RZ ;  /* 0x0000888061517816 */ /* 0x000fe200000000ff */
[----:B------:R-:W-:Y:S01]  /*73a0*/  IMAD R52, R78, R56, RZ ;  /* 0x000000384e347224 */ /* 0x000fe200078e02ff */
[----:B------:R-:W-:Y:S01]  /*73b0*/  I2IP.S8.S32.SAT R115, R45, R44, R115 ;  /* 0x0000002c2d737239 */ /* 0x000fe20000001473 */
[-C--:B------:R-:W-:Y:S01]  /*73c0*/  IMAD R50, R83, R82.reuse, R50 ;  /* 0x0000005253327224 */ /* 0x080fe200078e0232 */
[----:B------:R-:W-:Y:S01]  /*73d0*/  SHF.R.S32.HI R83, RZ, 0x18, R85 ;  /* 0x00000018ff537819 */ /* 0x000fe20000011455 */
[-C--:B------:R-:W-:Y:S01]  /*73e0*/  IMAD R55, R84, R82.reuse, R55 ;  /* 0x0000005254377224 */ /* 0x080fe200078e0237 */
[----:B------:R-:W-:Y:S01]  /*73f0*/  PRMT R85, R98, 0x8880, RZ ;  /* 0x0000888062557816 */ /* 0x000fe200000000ff */
[----:B------:R-:W-:Y:S01]  /*7400*/  IMAD R52, R81, R82, R52 ;  /* 0x0000005251347224 */ /* 0x000fe200078e0234 */
[----:B------:R-:W-:Y:S01]  /*7410*/  SHF.L.U32 R81, R97, 0x8, RZ ;  /* 0x0000000861517819 */ /* 0x000fe200000006ff */
[C---:B------:R-:W-:Y:S01]  /*7420*/  IMAD R53, R78.reuse, R57, RZ ;  /* 0x000000394e357224 */ /* 0x040fe200078e02ff */
[----:B------:R1:W-:Y:S01]  /*7430*/  STS.128 [R171+0x4400], R112 ;  /* 0x00440070ab007388 */ /* 0x0003e20000000c00 */
[----:B------:R-:W-:Y:S01]  /*7440*/  IMAD R54, R78, R58, RZ ;  /* 0x0000003a4e367224 */ /* 0x000fe200078e02ff */
[----:B------:R-:W-:Y:S01]  /*7450*/  SHF.R.S32.HI R81, RZ, 0x18, R81 ;  /* 0x00000018ff517819 */ /* 0x000fe20000011451 */
[----:B------:R-:W-:Y:S01]  /*7460*/  IMAD R53, R83, R82, R53 ;  /* 0x0000005253357224 */ /* 0x000fe200078e0235 */
[----:B------:R-:W-:Y:S01]  /*7470*/  SHF.L.U32 R84, R98, 0x10, RZ ;  /* 0x0000001062547819 */ /* 0x000fe200000006ff */
[C---:B------:R-:W-:Y:S01]  /*7480*/  IMAD R59, R78.reuse, R59, RZ ;  /* 0x0000003b4e3b7224 */ /* 0x040fe200078e02ff */
[----:B------:R-:W-:Y:S01]  /*7490*/  SHF.R.S32.HI R83, RZ, 0x18, R97 ;  /* 0x00000018ff537819 */ /* 0x000fe20000011461 */
[C---:B------:R-:W-:Y:S01]  /*74a0*/  IMAD R56, R78.reuse, R60, RZ ;  /* 0x0000003c4e387224 */ /* 0x040fe200078e02ff */
[----:B------:R-:W-:Y:S01]  /*74b0*/  I2IP.S8.S32.SAT R120, R55, R50, RZ ;  /* 0x0000003237787239 */ /* 0x000fe200000014ff */
[----:B------:R-:W-:Y:S01]  /*74c0*/  IMAD R54, R81, R82, R54 ;  /* 0x0000005251367224 */ /* 0x000fe200078e0236 */
[----:B------:R-:W-:Y:S01]  /*74d0*/  SHF.R.S32.HI R84, RZ, 0x18, R84 ;  /* 0x00000018ff547819 */ /* 0x000fe20000011454 */
[----:B------:R-:W-:Y:S01]  /*74e0*/  IMAD R57, R78, R61, RZ ;  /* 0x0000003d4e397224 */ /* 0x000fe200078e02ff */
[----:B------:R-:W-:Y:S01]  /*74f0*/  I2IP.S8.S32.SAT R120, R49, R48, R120 ;  /* 0x0000003031787239 */ /* 0x000fe20000001478 */
[-C--:B------:R-:W-:Y:S01]  /*7500*/  IMAD R59, R83, R82.reuse, R59 ;  /* 0x00000052533b7224 */ /* 0x080fe200078e023b */
[----:B------:R-:W-:Y:S01]  /*7510*/  PRMT R83, R99, 0x8880, RZ ;  /* 0x0000888063537816 */ /* 0x000fe200000000ff */
[-C--:B------:R-:W-:Y:S01]  /*7520*/  IMAD R56, R85, R82.reuse, R56 ;  /* 0x0000005255387224 */ /* 0x080fe200078e0238 */
[----:B------:R-:W-:Y:S01]  /*7530*/  SHF.R.S32.HI R81, RZ, 0x18, R98 ;  /* 0x00000018ff517819 */ /* 0x000fe20000011462 */
[----:B------:R-:W-:Y:S01]  /*7540*/  IMAD R57, R84, R82, R57 ;  /* 0x0000005254397224 */ /* 0x000fe200078e0239 */
[----:B------:R-:W-:Y:S01]  /*7550*/  I2IP.S8.S32.SAT R121, R59, R54, RZ ;  /* 0x000000363b797239 */ /* 0x000fe200000014ff */
[C---:B------:R-:W-:Y:S01]  /*7560*/  IMAD R58, R78.reuse, R62, RZ ;  /* 0x0000003e4e3a7224 */ /* 0x040fe200078e02ff */
[C---:B------:R-:W-:Y:S01]  /*7570*/  SHF.L.U32 R85, R99.reuse, 0x8, RZ ;  /* 0x0000000863557819 */ /* 0x040fe200000006ff */
[----:B------:R-:W-:Y:S01]  /*7580*/  IMAD.U32 R84, R99, 0x10000, RZ ;  /* 0x0001000063547824 */ /* 0x000fe200078e00ff */
[----:B------:R-:W-:Y:S01]  /*7590*/  I2IP.S8.S32.SAT R121, R53, R52, R121 ;  /* 0x0000003435797239 */ /* 0x000fe20000001479 */
[C---:B------:R-:W-:Y:S01]  /*75a0*/  IMAD R63, R78.reuse, R63, RZ ;  /* 0x0000003f4e3f7224 */ /* 0x040fe200078e02ff */
[----:B------:R-:W-:Y:S01]  /*75b0*/  SHF.R.S32.HI R85, RZ, 0x18, R85 ;  /* 0x00000018ff557819 */ /* 0x000fe20000011455 */
[C---:B------:R-:W-:Y:S01]  /*75c0*/  IMAD R60, R78.reuse, R64, RZ ;  /* 0x000000404e3c7224 */ /* 0x040fe200078e02ff */
[----:B------:R-:W-:Y:S01]  /*75d0*/  SHF.R.S32.HI R84, RZ, 0x18, R84 ;  /* 0x00000018ff547819 */ /* 0x000fe20000011454 */
[-C--:B------:R-:W-:Y:S02]  /*75e0*/  IMAD R58, R87, R82.reuse, R58 ;  /* 0x00000052573a7224 */ /* 0x080fe400078e023a */
[C---:B------:R-:W-:Y:S02]  /*75f0*/  IMAD R61, R78.reuse, R65, RZ ;  /* 0x000000414e3d7224 */ /* 0x040fe400078e02ff */
[-C--:B------:R-:W-:Y:S02]  /*7600*/  IMAD R63, R81, R82.reuse, R63 ;  /* 0x00000052513f7224 */ /* 0x080fe400078e023f */
[----:B------:R-:W-:Y:S02]  /*7610*/  IMAD R60, R83, R82, R60 ;  /* 0x00000052533c7224 */ /* 0x000fe400078e023c */
[----:B------:R-:W-:Y:S01]  /*7620*/  IMAD R62, R78, R66, RZ ;  /* 0x000000424e3e7224 */ /* 0x000fe200078e02ff */
[----:B------:R-:W-:Y:S01]  /*7630*/  I2IP.S8.S32.SAT R122, R63, R58, RZ ;  /* 0x0000003a3f7a7239 */ /* 0x000fe200000014ff */
[----:B------:R-:W-:Y:S02]  /*7640*/  IMAD R61, R84, R82, R61 ;  /* 0x00000052543d7224 */ /* 0x000fe400078e023d */
[----:B------:R-:W-:Y:S01]  /*7650*/  IMAD R67, R78, R67, RZ ;  /* 0x000000434e437224 */ /* 0x000fe200078e02ff */
[----:B------:R-:W-:Y:S01]  /*7660*/  I2IP.S8.S32.SAT R122, R57, R56, R122 ;  /* 0x00000038397a7239 */ /* 0x000fe2000000147a */
[-C--:B------:R-:W-:Y:S02]  /*7670*/  IMAD R62, R85, R82.reuse, R62 ;  /* 0x00000052553e7224 */ /* 0x080fe400078e023e */
[----:B------:R-:W-:Y:S05]  /*7680*/  IMAD R67, R86, R82, R67 ;  /* 0x0000005256437224 */ /* 0x000fea00078e0243 */
[----:B------:R-:W-:Y:S04]  /*7690*/  I2IP.S8.S32.SAT R123, R67, R62, RZ ;  /* 0x0000003e437b7239 */ /* 0x000fe800000014ff */
[----:B------:R-:W-:Y:S05]  /*76a0*/  I2IP.S8.S32.SAT R123, R61, R60, R123 ;  /* 0x0000003c3d7b7239 */ /* 0x000fea000000147b */
[----:B------:R1:W-:Y:S01]  /*76b0*/  STS.128 [R170+0x4400], R120 ;  /* 0x00440078aa007388 */ /* 0x0003e20000000c00 */
[----:B------:R-:W-:Y:S01]  /*76c0*/  @!PT LDS RZ, [RZ] ;  /* 0x00000000fffff984 */ /* 0x000fe20000000800 */
[----:B------:R-:W-:Y:S01]  /*76d0*/  @!PT LDS RZ, [RZ] ;  /* 0x00000000fffff984 */ /* 0x000fe20000000800 */
[----:B------:R-:W-:Y:S01]  /*76e0*/  @!PT LDS RZ, [RZ] ;  /* 0x00000000fffff984 */ /* 0x000fe20000000800 */
[----:B------:R-:W-:Y:S01]  /*76f0*/  @!PT LDS RZ, [RZ] ;  /* 0x00000000fffff984 */ /* 0x000fe20000000800 */
[----:B------:R2:W-:Y:S07]  /*7700*/  MEMBAR.ALL.CTA ;  /* 0x0000000000007992 */ /* 0x0005ee0000008000 */
[----:B--2---:R-:W2:Y:S02]  /*7710*/  FENCE.VIEW.ASYNC.S ;  /* 0x00000000000073c6 */ /* 0x004ea40000000000 */
[----:B--2---:R-:W-:Y:S06]  /*7720*/  BAR.SYNC.DEFER_BLOCKING 0x1, 0x80 ;  /* 0x0042000000007b1d */ /* 0x004fec0000010000 */
[----:B------:R-:W-:Y:S05]  /*7730*/  @P0 BRA `(.L_x_116) ;  /* 0x0000000000280947 */ /* 0x000fea0003800000 */
[----:B------:R-:W-:Y:S02]  /*7740*/  UIADD3 UR4, UPT, UPT, UR49, 0x4400, URZ ;  /* 0x0000440031047890 */ /* 0x000fe4000fffe0ff */
[----:B------:R-:W-:Y:S01]  /*7750*/  UIADD3 UR6, UP0, UPT, UR52, 0x680, URZ ;  /* 0x0000068034067890 */ /* 0x000fe2000ff1e0ff */
[----:B------:R-:W-:Y:S03]  /*7760*/  UMOV UR43, UR36 ;  /* 0x00000024002b7c82 */ /* 0x000fe60008000000 */
[----:B------:R-:W-:Y:S01]  /*7770*/  MOV R166, UR4 ;  /* 0x0000000400a67c02 */ /* 0x000fe20008000f00 */
[----:B------:R-:W-:Y:S03]  /*7780*/  UIADD3.X UR7, UPT, UPT, URZ, UR53, URZ, UP0, !UPT ;  /* 0x00000035ff077290 */ /* 0x000fe600087fe4ff */
[----:B------:R-:W-:Y:S11]  /*7790*/  R2UR UR40, R166 ;  /* 0x00000000a62872ca */ /* 0x000ff600000e0000 */
[----:B------:R-:W-:Y:S02]  /*77a0*/  @!UPT UIADD3 URZ, UPT, UPT, URZ, URZ, URZ ;  /* 0x000000fffffff290 */ /* 0x000fe4000fffe0ff */
[----:B------:R2:W-:Y:S01]  /*77b0*/  UTMASTG.3D [UR40], [UR6] ;  /* 0x00000028060073b5 */ /* 0x0005e20008010000 */
[----:B------:R0:W-:Y:S01]  /*77c0*/  UTMACMDFLUSH ;  /* 0x00000000000079b7 */ /* 0x0001e20000000000 */
[----:B--2---:R-:W-:Y:S04]  /*77d0*/  DEPBAR.LE SB0, 0x1 ;  /* 0x000080400000791a */ /* 0x004fe80000000000 */
.L_x_116:
[----:B------:R-:W-:Y:S05]  /*77e0*/  BSYNC.RECONVERGENT B0 ;  /* 0x0000000000007941 */ /* 0x000fea0003800200 */
.L_x_115:
[----:B------:R-:W-:Y:S06]  /*77f0*/  BAR.SYNC.DEFER_BLOCKING 0x1, 0x80 ;  /* 0x0042000000007b1d */ /* 0x000fec0000010000 */
[----:B------:R-:W2:Y:S01]  /*7800*/  @P6 SYNCS.PHASECHK.TRANS64.TRYWAIT P0, [R125+URZ+0x180], R126 ;  /* 0x0001807e7d0065a7 */ /* 0x000ea200080011ff */
[----:B------:R-:W-:Y:S01]  /*7810*/  BSSY B1, `(.L_x_117) ;  /* 0x0000023000017945 */ /* 0x000fe20003800000 */
[----:B--2---:R-:W-:Y:S03]  /*7820*/  @P6 SEL R117, RZ, 0x1, !P0 ;  /* 0x00000001ff756807 */ /* 0x004fe60004000000 */
[----:B------:R-:W-:Y:S05]  /*7830*/  @!P6 BRA `(.L_x_118) ;  /* 0x000000000080e947 */ /* 0x000fea0003800000 */
[----:B------:R-:W-:Y:S01]  /*7840*/  ISETP.NE.AND P1, PT, R118, RZ, PT ;  /* 0x000000ff7600720c */ /* 0x000fe20003f25270 */
[----:B------:R-:W-:Y:S01]  /*7850*/  BSSY B0, `(.L_x_119) ;  /* 0x000000a000007945 */ /* 0x000fe20003800000 */
[----:B------:R-:W-:Y:S11]  /*7860*/  ISETP.NE.AND P0, PT, R117, RZ, PT ;  /* 0x000000ff7500720c */ /* 0x000ff60003f05270 */
[----:B------:R-:W-:Y:S04]  /*7870*/  @P1 IMAD R119, R160, 0x2000, R119 ;  /* 0x00002000a0771824 */ /* 0x000fe800078e0277 */
[--C-:B------:R-:W-:Y:S01]  /*7880*/  @P1 IMAD.IADD R124, R124, 0x1, R119.reuse ;  /* 0x000000017c7c1824 */ /* 0x100fe200078e0277 */
[----:B------:R-:W-:Y:S01]  /*7890*/  @P1 IADD3 R3, PT, PT, R165, R119, RZ ;  /* 0x00000077a5031210 */ /* 0x000fe20007ffe0ff */
[----:B------:R-:W-:Y:S01]  /*78a0*/  @P1 IMAD.IADD R2, R164, 0x1, R119 ;  /* 0x00000001a4021824 */ /* 0x000fe200078e0277 */
[----:B------:R-:W-:Y:S06]  /*78b0*/  @P0 BRA `(.L_x_120) ;  /* 0x00000000000c0947 */ /* 0x000fec0003800000 */
[----:B------:R-:W-:Y:S04]  /*78c0*/  SHF.L.U32 R0, R159, 0x1f, RZ ;  /* 0x0000001f9f007819 */ /* 0x000fe800000006ff */
[----:B------:R-:W2:Y:S02]  /*78d0*/  SYNCS.PHASECHK.TRANS64.TRYWAIT P0, [R125+URZ+0x180], R0 ;  /* 0x000180007d0075a7 */ /* 0x000ea400080011ff */
[----:B--2---:R-:W-:Y:S05]  /*78e0*/  @!P0 BRA `(.L_x_121) ;  /* 0x0000002400d48947 */ /* 0x004fea0003800000 */
.L_x_120:
[----:B------:R-:W-:Y:S05]  /*78f0*/  BSYNC B0 ;  /* 0x0000000000007941 */ /* 0x000fea0003800000 */
.L_x_119:
[----:B------:R-:W-:Y:S01]  /*7900*/  ISETP.NE.AND P0, PT, R118, RZ, PT ;  /* 0x000000ff7600720c */ /* 0x000fe20003f05270 */
[----:B--2---:R-:W-:Y:S02]  /*7910*/  VIADD R125, R125, 0x190 ;  /* 0x000001907d7d7836 */ /* 0x004fe40000000000 */
[----:B------:R-:W-:Y:S02]  /*7920*/  IMAD.U32 R0, RZ, RZ, UR37 ;  /* 0x00000025ff007e24 */ /* 0x000fe4000f8e00ff */
[----:B------:R-:W-:Y:S03]  /*7930*/  VIADD R160, R160, 0x1 ;  /* 0x00000001a0a07836 */ /* 0x000fe60000000000 */
[----:B------:R-:W-:Y:S05]  /*7940*/  PRMT R0, R0, 0x654, R125 ;  /* 0x0000065400007816 */ /* 0x000fea000000007d */
[----:B------:R2:W3:Y:S04]  /*7950*/  @P0 LDS.128 R100, [R119+0x400] ;  /* 0x0004000077640984 */ /* 0x0004e80000000c00 */
[----:B------:R2:W4:Y:S04]  /*7960*/  @P0 LDS.128 R88, [R3+0x400] ;  /* 0x0004000003580984 */ /* 0x0005280000000c00 */
        /* <DEDUP_REMOVED lines=12> */
[----:B--234-:R-:W-:Y:S02]  /*7a30*/  LOP3.LUT R159, R159, R0, RZ, 0x3c, !PT ;  /* 0x000000009f9f7212 */ /* 0x01cfe400078e3cff */
.L_x_118:
[----:B------:R-:W-:Y:S05]  /*7a40*/  BSYNC B1 ;  /* 0x0000000000017941 */ /* 0x000fea0003800000 */
.L_x_117:
[----:B------:R-:W-:Y:S05]  /*7a50*/  VIADD R3, R80, 0x40 ;  /* 0x0000004050037836 */ /* 0x000fea0000000000 */
[----:B------:R-:W-:Y:S04]  /*7a60*/  SHF.R.U32.HI R3, RZ, 0x15, R3 ;  /* 0x00000015ff037819 */ /* 0x000fe80000011603 */
[----:B------:R-:W-:Y:S11]  /*7a70*/  LOP3.LUT P0, RZ, R3, 0x3, R154, 0x48, !PT ;  /* 0x0000000303ff7812 */ /* 0x000ff6000780489a */
[----:B------:R-:W-:Y:S02]  /*7a80*/  @!UPT UIADD3 URZ, UPT, UPT, URZ, URZ, URZ ;  /* 0x000000fffffff290 */ /* 0x000fe4000fffe0ff */
[----:B------:R-:W-:Y:S05]  /*7a90*/  @!P0 BRA `(.L_x_122) ;  /* 0x0000000000408947 */ /* 0x000fea0003800000 */
[----:B------:R-:W2:Y:S01]  /*7aa0*/  LDCU.64 UR8, c[0x4][0x70] ;  /* 0x01000e00ff0877ac */ /* 0x000ea20008000a00 */
[----:B------:R-:W-:Y:S01]  /*7ab0*/  MOV R3, 0x0 ;  /* 0x0000000000037802 */ /* 0x000fe20000000f00 */
[----:B------:R-:W-:Y:S02]  /*7ac0*/  HFMA2 R12, -RZ, RZ, 0, 5.9604644775390625e-08 ;  /* 0x00000001ff0c7431 */ /* 0x000fe400000001ff */
[----:B------:R-:W-:Y:S02]  /*7ad0*/  IMAD.MOV.U32 R8, RZ, RZ, 0x192 ;  /* 0x00000192ff087424 */ /* 0x000fe400078e00ff */
[----:B------:R-:W-:Y:S01]  /*7ae0*/  IMAD.MOV.U32 R13, RZ, RZ, RZ ;  /* 0x000000ffff0d7224 */ /* 0x000fe200078e00ff */
[----:B------:R-:W3:Y:S01]  /*7af0*/  LDCU.64 UR6, c[0x4][0x78] ;  /* 0x01000f00ff0677ac */ /* 0x000ee20008000a00 */
[----:B------:R-:W4:Y:S01]  /*7b00*/  LDC.64 R2, c[0x4][R3] ;  /* 0x0100000003027b82 */ /* 0x000f220000000a00 */
[----:B------:R-:W5:Y:S01]  /*7b10*/  LDCU.64 UR4, c[0x4][0x10] ;  /* 0x01000200ff0477ac */ /* 0x000f620008000a00 */
[----:B--2---:R-:W-:Y:S01]  /*7b20*/  MOV R5, UR9 ;  /* 0x0000000900057c02 */ /* 0x004fe20008000f00 */
[----:B------:R-:W-:Y:S01]  /*7b30*/  IMAD.U32 R4, RZ, RZ, UR8 ;  /* 0x00000008ff047e24 */ /* 0x000fe2000f8e00ff */
[----:B---3--:R-:W-:Y:S01]  /*7b40*/  MOV R7, UR7 ;  /* 0x0000000700077c02 */ /* 0x008fe20008000f00 */
[----:B------:R-:W-:Y:S01]  /*7b50*/  IMAD.U32 R6, RZ, RZ, UR6 ;  /* 0x00000006ff067e24 */ /* 0x000fe2000f8e00ff */
[----:B-----5:R-:W-:Y:S01]  /*7b60*/  MOV R11, UR5 ;  /* 0x00000005000b7c02 */ /* 0x020fe20008000f00 */
[----:B------:R-:W-:Y:S02]  /*7b70*/  IMAD.U32 R10, RZ, RZ, UR4 ;  /* 0x00000004ff0a7e24 */ /* 0x000fe4000f8e00ff */
[----:B------:R-:W-:Y:S07]  /*7b80*/  LEPC R20, `(.L_x_122) ;  /* 0x000000001014794e */ /* 0x000fee0000000000 */
[----:B-1--4-:R-:W-:Y:S05]  /*7b90*/  CALL.ABS.NOINC R2 ;  /* 0x0000000002007343 */ /* 0x012fea0003c00000 */
.L_x_122:
[----:B------:R-:W-:Y:S01]  /*7ba0*/  ISETP.NE.AND P0, PT, R167, RZ, PT ;  /* 0x000000ffa700720c */ /* 0x000fe20003f05270 */
[----:B------:R-:W-:Y:S05]  /*7bb0*/  WARPSYNC.ALL ;  /* 0x0000000000007948 */ /* 0x000fea0003800000 */
[----:B------:R-:W-:Y:S01]  /*7bc0*/  IMAD.U32 R140, R102, 0x10000, RZ ;  /* 0x00010000668c7824 */ /* 0x000fe200078e00ff */
[----:B------:R-:W-:Y:S01]  /*7bd0*/  R2UR UR4, R80 ;  /* 0x00000000500472ca */ /* 0x000fe200000e0000 */
[----:B------:R-:W-:Y:S01]  /*7be0*/  IMAD.U32 R134, R88, 0x10000, RZ ;  /* 0x0001000058867824 */ /* 0x000fe200078e00ff */
[C---:B------:R-:W-:Y:S01]  /*7bf0*/  SHF.L.U32 R0, R100.reuse, 0x10, RZ ;  /* 0x0000001064007819 */ /* 0x040fe200000006ff */
[----:B-1----:R-:W-:Y:S01]  /*7c00*/  IMAD.U32 R119, R93, 0x10000, RZ ;  /* 0x000100005d777824 */ /* 0x002fe200078e00ff */
[----:B------:R-:W-:Y:S01]  /*7c10*/  PRMT R3, R100, 0x8880, RZ ;  /* 0x0000888064037816 */ /* 0x000fe200000000ff */
[----:B------:R-:W-:Y:S01]  /*7c20*/  IMAD.U32 R104, R98, 0x10000, RZ ;  /* 0x0001000062687824 */ /* 0x000fe200078e00ff */
[----:B------:R-:W-:Y:S01]  /*7c30*/  SHF.L.U32 R81, R100, 0x8, RZ ;  /* 0x0000000864517819 */ /* 0x000fe200000006ff */
[----:B------:R-:W-:Y:S01]  /*7c40*/  IMAD.SHL.U32 R127, R90, 0x100, RZ ;  /* 0x000001005a7f7824 */ /* 0x000fe200078e00ff */
[----:B------:R-:W-:Y:S01]  /*7c50*/  SHF.R.S32.HI R0, RZ, 0x18, R0 ;  /* 0x00000018ff007819 */ /* 0x000fe20000011400 */
[----:B------:R-:W-:Y:S01]  /*7c60*/  IMAD.SHL.U32 R112, R95, 0x100, RZ ;  /* 0x000001005f707824 */ /* 0x000fe200078e00ff */
[----:B------:R-:W-:Y:S01]  /*7c70*/  SHF.R.S32.HI R81, RZ, 0x18, R81 ;  /* 0x00000018ff517819 */ /* 0x000fe20000011451 */
[----:B------:R-:W-:Y:S01]  /*7c80*/  BSSY.RECONVERGENT B0, `(.L_x_123) ;  /* 0x0000121000007945 */ /* 0x000fe20003800200 */
[----:B------:R-:W-:Y:S01]  /*7c90*/  SHF.R.S32.HI R2, RZ, 0x18, R100 ;  /* 0x00000018ff027819 */ /* 0x000fe20000011464 */
[----:B------:R-:W1:Y:S01]  /*7ca0*/  LDTM.x64 R4, tmem[UR4+0x40] ;  /* 0x00004004000479ee */ /* 0x000e620008340000 */
[----:B------:R-:W-:Y:S01]  /*7cb0*/  NOP ;  /* 0x0000000000007918 */ /* 0x000fe20000000000 */
[----:B------:R-:W-:Y:S02]  /*7cc0*/  SHF.R.S32.HI R84, RZ, 0x18, R101 ;  /* 0x00000018ff547819 */ /* 0x000fe40000011465 */
[----:B------:R-:W-:Y:S02]  /*7cd0*/  SHF.R.S32.HI R85, RZ, 0x18, R102 ;  /* 0x00000018ff557819 */ /* 0x000fe40000011466 */
[----:B------:R-:W-:Y:S02]  /*7ce0*/  SHF.R.S32.HI R86, RZ, 0x18, R103 ;  /* 0x00000018ff567819 */ /* 0x000fe40000011467 */
[----:B------:R-:W-:Y:S02]  /*7cf0*/  SHF.R.S32.HI R87, RZ, 0x18, R88 ;  /* 0x00000018ff577819 */ /* 0x000fe40000011458 */
[----:B------:R-:W-:Y:S02]  /*7d00*/  R2UR UR5, R116 ;  /* 0x00000000740572ca */ /* 0x000fe400000e0000 */
[C---:B------:R-:W-:Y:S02]  /*7d10*/  PRMT R143, R101.reuse, 0x8880, RZ ;  /* 0x00008880658f7816 */ /* 0x040fe400000000ff */
[----:B------:R-:W-:Y:S02]  /*7d20*/  SHF.L.U32 R83, R101, 0x10, RZ ;  /* 0x0000001065537819 */ /* 0x000fe400000006ff */
[----:B------:R-:W-:Y:S02]  /*7d30*/  PRMT R141, R102, 0x8880, RZ ;  /* 0x00008880668d7816 */ /* 0x000fe400000000ff */
[----:B------:R-:W-:Y:S02]  /*7d40*/  SHF.R.S32.HI R83, RZ, 0x18, R83 ;  /* 0x00000018ff537819 */ /* 0x000fe40000011453 */
[C---:B------:R-:W-:Y:S02]  /*7d50*/  PRMT R138, R103.reuse, 0x8880, RZ ;  /* 0x00008880678a7816 */ /* 0x040fe400000000ff */
[----:B------:R-:W-:Y:S01]  /*7d60*/  SHF.L.U32 R137, R103, 0x10, RZ ;  /* 0x0000001067897819 */ /* 0x000fe200000006ff */
[----:B------:R-:W-:Y:S01]  /*7d70*/  UIADD3 UR5, UPT, UPT, UR5, 0x1f0, URZ ;  /* 0x000001f005057890 */ /* 0x000fe2000fffe0ff */
[----:B-1----:R-:W-:Y:S01]  /*7d80*/  IMAD R4, R78, R4, RZ ;  /* 0x000000044e047224 */ /* 0x002fe200078e02ff */
[----:B------:R-:W-:Y:S01]  /*7d90*/  PRMT R135, R88, 0x8880, RZ ;  /* 0x0000888058877816 */ /* 0x000fe200000000ff */
[C---:B------:R-:W-:Y:S01]  /*7da0*/  IMAD R5, R78.reuse, R5, RZ ;  /* 0x000000054e057224 */ /* 0x040fe200078e02ff */
[----:B------:R-:W-:Y:S01]  /*7db0*/  UPRMT UR5, UR37, 0x654, UR5 ;  /* 0x0000065425057896 */ /* 0x000fe20008000005 */
[----:B------:R-:W-:Y:S01]  /*7dc0*/  IMAD R4, R3, R82, R4 ;  /* 0x0000005203047224 */ /* 0x000fe200078e0204 */
[C---:B------:R-:W-:Y:S01]  /*7dd0*/  PRMT R132, R89.reuse, 0x8880, RZ ;  /* 0x0000888059847816 */ /* 0x040fe200000000ff */
[----:B------:R-:W-:Y:S01]  /*7de0*/  IMAD R6, R78, R6, RZ ;  /* 0x000000064e067224 */ /* 0x000fe200078e02ff */
[----:B------:R-:W-:Y:S01]  /*7df0*/  SHF.L.U32 R131, R89, 0x10, RZ ;  /* 0x0000001059837819 */ /* 0x000fe200000006ff */
[----:B------:R-:W-:Y:S01]  /*7e00*/  IMAD R5, R0, R82, R5 ;  /* 0x0000005200057224 */ /* 0x000fe200078e0205 */
[----:B------:R-:W-:Y:S01]  /*7e10*/  PRMT R129, R90, 0x8880, RZ ;  /* 0x000088805a817816 */ /* 0x000fe200000000ff */
[----:B------:R-:W-:Y:S01]  /*7e20*/  IMAD R0, R78, R16, RZ ;  /* 0x000000104e007224 */ /* 0x000fe200078e02ff */
[----:B------:R-:W-:Y:S01]  /*7e30*/  SHF.L.U32 R128, R90, 0x10, RZ ;  /* 0x000000105a807819 */ /* 0x000fe200000006ff */
[C---:B------:R-:W-:Y:S01]  /*7e40*/  IMAD R7, R78.reuse, R7, RZ ;  /* 0x000000074e077224 */ /* 0x040fe200078e02ff */
[----:B------:R-:W-:Y:S01]  /*7e50*/  SYNCS.ARRIVE.TRANS64.RED.A1T0 RZ, [UR5], RZ ;  /* 0x000000ffffff79a7 */ /* 0x000fe20008100405 */
[C---:B------:R-:W-:Y:S01]  /*7e60*/  IMAD R16, R78.reuse, R20, RZ ;  /* 0x000000144e107224 */ /* 0x040fe200078e02ff */
[C---:B------:R-:W-:Y:S01]  /*7e70*/  PRMT R126, R91.reuse, 0x8880, RZ ;  /* 0x000088805b7e7816 */ /* 0x040fe200000000ff */
[C---:B------:R-:W-:Y:S01]  /*7e80*/  IMAD R20, R78.reuse, R24, RZ ;  /* 0x000000184e147224 */ /* 0x040fe200078e02ff */
[----:B------:R-:W-:Y:S01]  /*7e90*/  SHF.L.U32 R125, R91, 0x10, RZ ;  /* 0x000000105b7d7819 */ /* 0x000fe200000006ff */
[----:B------:R-:W-:Y:S01]  /*7ea0*/  IMAD R6, R81, R82, R6 ;  /* 0x0000005251067224 */ /* 0x000fe200078e0206 */
[----:B------:R-:W-:Y:S01]  /*7eb0*/  MOV R81, R143 ;  /* 0x0000008f00517202 */ /* 0x000fe20000000f00 */
[----:B------:R-:W-:Y:S01]  /*7ec0*/  IMAD R24, R78, R28, RZ ;  /* 0x0000001c4e187224 */ /* 0x000fe200078e02ff */
[----:B------:R-:W-:Y:S01]  /*7ed0*/  PRMT R123, R92, 0x8880, RZ ;  /* 0x000088805c7b7816 */ /* 0x000fe200000000ff */
[----:B------:R-:W-:Y:S01]  /*7ee0*/  IMAD R28, R78, R32, RZ ;  /* 0x000000204e1c7224 */ /* 0x000fe200078e02ff */
[----:B------:R-:W-:Y:S01]  /*7ef0*/  SHF.L.U32 R122, R92, 0x10, RZ ;  /* 0x000000105c7a7819 */ /* 0x000fe200000006ff */
[----:B------:R-:W-:Y:S01]  /*7f00*/  IMAD R7, R2, R82, R7 ;  /* 0x0000005202077224 */ /* 0x000fe200078e0207 */
[----:B------:R-:W-:Y:S01]  /*7f10*/  PRMT R120, R93, 0x8880, RZ ;  /* 0x000088805d787816 */ /* 0x000fe200000000ff */
[----:B------:R-:W-:Y:S01]  /*7f20*/  IMAD R32, R78, R36, RZ ;  /* 0x000000244e207224 */ /* 0x000fe200078e02ff */
[----:B------:R-:W-:Y:S01]  /*7f30*/  PRMT R117, R94, 0x8880, RZ ;  /* 0x000088805e757816 */ /* 0x000fe200000000ff */
[----:B------:R-:W-:Y:S01]  /*7f40*/  IMAD R2, R78, R17, RZ ;  /* 0x000000114e027224 */ /* 0x000fe200078e02ff */
[----:B------:R-:W-:Y:S01]  /*7f50*/  SHF.L.U32 R116, R94, 0x10, RZ ;  /* 0x000000105e747819 */ /* 0x000fe200000006ff */
[----:B------:R-:W-:Y:S01]  /*7f60*/  IMAD R36, R78, R40, RZ ;  /* 0x000000284e247224 */ /* 0x000fe200078e02ff */
[----:B------:R-:W-:Y:S01]  /*7f70*/  SHF.L.U32 R115, R94, 0x8, RZ ;  /* 0x000000085e737819 */ /* 0x000fe200000006ff */
[C---:B------:R-:W-:Y:S01]  /*7f80*/  IMAD R17, R78.reuse, R21, RZ ;  /* 0x000000154e117224 */ /* 0x040fe200078e02ff */
[C---:B------:R-:W-:Y:S01]  /*7f90*/  PRMT R114, R95.reuse, 0x8880, RZ ;  /* 0x000088805f727816 */ /* 0x040fe200000000ff */
[C---:B------:R-:W-:Y:S01]  /*7fa0*/  IMAD R40, R78.reuse, R44, RZ ;  /* 0x0000002c4e287224 */ /* 0x040fe200078e02ff */
[----:B------:R-:W-:Y:S01]  /*7fb0*/  SHF.L.U32 R113, R95, 0x10, RZ ;  /* 0x000000105f717819 */ /* 0x000fe200000006ff */
[----:B------:R-:W-:Y:S01]  /*7fc0*/  IMAD R21, R78, R25, RZ ;  /* 0x000000194e157224 */ /* 0x000fe200078e02ff */
[----:B------:R-:W-:Y:S01]  /*7fd0*/  PRMT R111, R96, 0x8880, RZ ;  /* 0x00008880606f7816 */ /* 0x000fe200000000ff */
        /* <DEDUP_REMOVED lines=8> */
[C---:B------:R-:W-:Y:S01]  /*8060*/  IMAD R52, R78.reuse, R56, RZ ;  /* 0x000000384e347224 */ /* 0x040fe200078e02ff */
[----:B------:R-:W-:Y:S01]  /*8070*/  SHF.L.U32 R142, R101, 0x8, RZ ;  /* 0x00000008658e7819 */ /* 0x000fe200000006ff */
[C---:B------:R-:W-:Y:S01]  /*8080*/  IMAD R8, R78.reuse, R8, RZ ;  /* 0x000000084e087224 */ /* 0x040fe200078e02ff */
[C---:B------:R-:W-:Y:S01]  /*8090*/  SHF.L.U32 R101, R99.reuse, 0x10, RZ ;  /* 0x0000001063657819 */ /* 0x040fe200000006ff */
[----:B------:R-:W-:Y:S01]  /*80a0*/  IMAD R33, R78, R37, RZ ;  /* 0x000000254e217224 */ /* 0x000fe200078e02ff */
[----:B------:R-:W-:Y:S01]  /*80b0*/  SHF.L.U32 R139, R102, 0x8, RZ ;  /* 0x00000008668b7819 */ /* 0x000fe200000006ff */
[C---:B------:R-:W-:Y:S01]  /*80c0*/  IMAD R56, R78.reuse, R60, RZ ;  /* 0x0000003c4e387224 */ /* 0x040fe200078e02ff */
[----:B------:R-:W-:Y:S01]  /*80d0*/  PRMT R102, R99, 0x8880, RZ ;  /* 0x0000888063667816 */ /* 0x000fe200000000ff */
[C---:B------:R-:W-:Y:S01]  /*80e0*/  IMAD R37, R78.reuse, R41, RZ ;  /* 0x000000294e257224 */ /* 0x040fe200078e02ff */
[----:B------:R-:W-:Y:S01]  /*80f0*/  SHF.L.U32 R136, R103, 0x8, RZ ;  /* 0x0000000867887819 */ /* 0x000fe200000006ff */
[C---:B------:R-:W-:Y:S01]  /*8100*/  IMAD R60, R78.reuse, R64, RZ ;  /* 0x000000404e3c7224 */ /* 0x040fe200078e02ff */
[----:B------:R-:W-:Y:S01]  /*8110*/  I2IP.S8.S32.SAT R64, R7, R6, RZ ;  /* 0x0000000607407239 */ /* 0x000fe200000014ff */
[C---:B------:R-:W-:Y:S01]  /*8120*/  IMAD R9, R78.reuse, R9, RZ ;  /* 0x000000094e097224 */ /* 0x040fe200078e02ff */
[----:B------:R-:W-:Y:S01]  /*8130*/  SHF.R.S32.HI R6, RZ, 0x18, R140 ;  /* 0x00000018ff067819 */ /* 0x000fe2000001148c */
[C---:B------:R-:W-:Y:S01]  /*8140*/  IMAD R41, R78.reuse, R45, RZ ;  /* 0x0000002d4e297224 */ /* 0x040fe200078e02ff */
[----:B------:R-:W-:Y:S01]  /*8150*/  SHF.R.S32.HI R7, RZ, 0x18, R142 ;  /* 0x00000018ff077819 */ /* 0x000fe2000001148e */
[----:B------:R-:W-:Y:S01]  /*8160*/  IMAD R45, R78, R49, RZ ;  /* 0x000000314e2d7224 */ /* 0x000fe200078e02ff */
[----:B------:R-:W-:Y:S01]  /*8170*/  SHF.L.U32 R133, R88, 0x8, RZ ;  /* 0x0000000858857819 */ /* 0x000fe200000006ff */
[C---:B------:R-:W-:Y:S01]  /*8180*/  IMAD R10, R78.reuse, R10, RZ ;  /* 0x0000000a4e0a7224 */ /* 0x040fe200078e02ff */
[----:B------:R-:W-:Y:S01]  /*8190*/  SHF.R.S32.HI R88, RZ, 0x18, R89 ;  /* 0x00000018ff587819 */ /* 0x000fe20000011459 */
[C---:B------:R-:W-:Y:S01]  /*81a0*/  IMAD R49, R78.reuse, R53, RZ ;  /* 0x000000354e317224 */ /* 0x040fe200078e02ff */
[----:B------:R-:W-:Y:S01]  /*81b0*/  SHF.L.U32 R130, R89, 0x8, RZ ;  /* 0x0000000859827819 */ /* 0x000fe200000006ff */
[-C--:B------:R-:W-:Y:S01]  /*81c0*/  IMAD R8, R81, R82.reuse, R8 ;  /* 0x0000005251087224 */ /* 0x080fe200078e0208 */
[----:B------:R-:W-:Y:S01]  /*81d0*/  SHF.R.S32.HI R81, RZ, 0x18, R139 ;  /* 0x00000018ff517819 */ /* 0x000fe2000001148b */
[C---:B------:R-:W-:Y:S01]  /*81e0*/  IMAD R53, R78.reuse, R57, RZ ;  /* 0x000000394e357224 */ /* 0x040fe200078e02ff */
[----:B------:R-:W-:Y:S01]  /*81f0*/  SHF.R.S32.HI R89, RZ, 0x18, R90 ;  /* 0x00000018ff597819 */ /* 0x000fe2000001145a */
[C---:B------:R-:W-:Y:S01]  /*8200*/  IMAD R11, R78.reuse, R11, RZ ;  /* 0x0000000b4e0b7224 */ /* 0x040fe200078e02ff */
[----:B------:R-:W-:Y:S01]  /*8210*/  SHF.R.S32.HI R90, RZ, 0x18, R91 ;  /* 0x00000018ff5a7819 */ /* 0x000fe2000001145b */
[C---:B------:R-:W-:Y:S01]  /*8220*/  IMAD R57, R78.reuse, R61, RZ ;  /* 0x0000003d4e397224 */ /* 0x040fe200078e02ff */
[----:B------:R-:W-:Y:S01]  /*8230*/  SHF.L.U32 R124, R91, 0x8, RZ ;  /* 0x000000085b7c7819 */ /* 0x000fe200000006ff */
[----:B------:R-:W-:Y:S01]  /*8240*/  IMAD R9, R83, R82, R9 ;  /* 0x0000005253097224 */ /* 0x000fe200078e0209 */
[----:B------:R-:W-:Y:S01]  /*8250*/  SHF.R.S32.HI R91, RZ, 0x18, R92 ;  /* 0x00000018ff5b7819 */ /* 0x000fe2000001145c */
[----:B------:R-:W-:Y:S01]  /*8260*/  IMAD R61, R78, R65, RZ ;  /* 0x000000414e3d7224 */ /* 0x000fe200078e02ff */
[----:B------:R-:W-:Y:S01]  /*8270*/  SHF.L.U32 R121, R92, 0x8, RZ ;  /* 0x000000085c797819 */ /* 0x000fe200000006ff */
[C---:B------:R-:W-:Y:S01]  /*8280*/  IMAD R12, R78.reuse, R12, RZ ;  /* 0x0000000c4e0c7224 */ /* 0x040fe200078e02ff */
[----:B------:R-:W-:Y:S01]  /*8290*/  SHF.R.S32.HI R92, RZ, 0x18, R93 ;  /* 0x00000018ff5c7819 */ /* 0x000fe2000001145d */
[----:B------:R-:W-:Y:S01]  /*82a0*/  IMAD.MOV.U32 R65, RZ, RZ, R141 ;  /* 0x000000ffff417224 */ /* 0x000fe200078e008d */
[----:B------:R-:W-:Y:S01]  /*82b0*/  SHF.L.U32 R118, R93, 0x8, RZ ;  /* 0x000000085d767819 */ /* 0x000fe200000006ff */
[----:B------:R-:W-:Y:S01]  /*82c0*/  IMAD R10, R7, R82, R10 ;  /* 0x00000052070a7224 */ /* 0x000fe200078e020a */
[----:B------:R-:W-:Y:S01]  /*82d0*/  MOV R7, R138 ;  /* 0x0000008a00077202 */ /* 0x000fe20000000f00 */
[----:B------:R-:W-:Y:S01]  /*82e0*/  IMAD R13, R78, R13, RZ ;  /* 0x0000000d4e0d7224 */ /* 0x000fe200078e02ff */
[----:B------:R-:W-:Y:S01]  /*82f0*/  SHF.R.S32.HI R93, RZ, 0x18, R94 ;  /* 0x00000018ff5d7819 */ /* 0x000fe2000001145e */
[----:B------:R-:W-:Y:S01]  /*8300*/  IMAD R11, R84, R82, R11 ;  /* 0x00000052540b7224 */ /* 0x000fe200078e020b */
[----:B------:R-:W-:Y:S01]  /*8310*/  I2IP.S8.S32.SAT R84, R5, R4, R64 ;  /* 0x0000000405547239 */ /* 0x000fe20000001440 */
[C---:B------:R-:W-:Y:S01]  /*8320*/  IMAD R14, R78.reuse, R14, RZ ;  /* 0x0000000e4e0e7224 */ /* 0x040fe200078e02ff */
[----:B------:R-:W-:Y:S01]  /*8330*/  SHF.R.S32.HI R5, RZ, 0x18, R137 ;  /* 0x00000018ff057819 */ /* 0x000fe20000011489 */
[----:B------:R-:W-:Y:S01]  /*8340*/  IMAD R12, R65, R82, R12 ;  /* 0x00000052410c7224 */ /* 0x000fe200078e020c */
[----:B------:R-:W-:Y:S01]  /*8350*/  I2IP.S8.S32.SAT R10, R11, R10, RZ ;  /* 0x0000000a0b0a7239 */ /* 0x000fe200000014ff */
[----:B------:R-:W-:Y:S01]  /*8360*/  IMAD R15, R78, R15, RZ ;  /* 0x0000000f4e0f7224 */ /* 0x000fe200078e02ff */
[----:B------:R-:W-:Y:S01]  /*8370*/  SHF.R.S32.HI R94, RZ, 0x18, R95 ;  /* 0x00000018ff5e7819 */ /* 0x000fe2000001145f */
[-C--:B------:R-:W-:Y:S01]  /*8380*/  IMAD R13, R6, R82.reuse, R13 ;  /* 0x00000052060d7224 */ /* 0x080fe200078e020d */
[----:B------:R-:W-:Y:S01]  /*8390*/  SHF.R.S32.HI R6, RZ, 0x18, R134 ;  /* 0x00000018ff067819 */ /* 0x000fe20000011486 */
[-C--:B------:R-:W-:Y:S01]  /*83a0*/  IMAD R14, R81, R82.reuse, R14 ;  /* 0x00000052510e7224 */ /* 0x080fe200078e020e */
        /* <DEDUP_REMOVED lines=10> */
[----:B------:R-:W-:Y:S01]  /*8450*/  MOV R5, R135 ;  /* 0x0000008700057202 */ /* 0x000fe20000000f00 */
[-C--:B------:R-:W-:Y:S01]  /*8460*/  IMAD R3, R4, R82.reuse, R3 ;  /* 0x0000005204037224 */ /* 0x080fe200078e0203 */
[----:B------:R-:W-:Y:S01]  /*8470*/  SHF.R.S32.HI R4, RZ, 0x18, R131 ;  /* 0x00000018ff047819 */ /* 0x000fe20000011483 */
[----:B------:R-:W-:Y:S01]  /*8480*/  IMAD R19, R86, R82, R19 ;  /* 0x0000005256137224 */ /* 0x000fe200078e0213 */
[----:B------:R-:W-:Y:S01]  /*8490*/  I2IP.S8.S32.SAT R86, R13, R12, R14 ;  /* 0x0000000c0d567239 */ /* 0x000fe2000000140e */
[----:B------:R-:W-:Y:S01]  /*84a0*/  IMAD R18, R78, R22, RZ ;  /* 0x000000164e127224 */ /* 0x000fe200078e02ff */
[----:B------:R-:W-:Y:S01]  /*84b0*/  SHF.L.U32 R109, R96, 0x8, RZ ;  /* 0x00000008606d7819 */ /* 0x000fe200000006ff */
[----:B------:R-:W-:Y:S01]  /*84c0*/  IMAD R16, R5, R82, R16 ;  /* 0x0000005205107224 */ /* 0x000fe200078e0210 */
[----:B------:R-:W-:Y:S01]  /*84d0*/  I2IP.S8.S32.SAT R19, R19, R3, RZ ;  /* 0x0000000313137239 */ /* 0x000fe200000014ff */
[----:B------:R-:W-:Y:S01]  /*84e0*/  IMAD R23, R78, R23, RZ ;  /* 0x000000174e177224 */ /* 0x000fe200078e02ff */
[----:B------:R-:W-:Y:S01]  /*84f0*/  MOV R3, R132 ;  /* 0x0000008400037202 */ /* 0x000fe20000000f00 */
[-C--:B------:R-:W-:Y:S01]  /*8500*/  IMAD R17, R6, R82.reuse, R17 ;  /* 0x0000005206117224 */ /* 0x080fe200078e0211 */
[----:B------:R-:W-:Y:S01]  /*8510*/  MOV R5, R129 ;  /* 0x0000008100057202 */ /* 0x000fe20000000f00 */
[-C--:B------:R-:W-:Y:S01]  /*8520*/  IMAD R18, R7, R82.reuse, R18 ;  /* 0x0000005207127224 */ /* 0x080fe200078e0212 */
[----:B------:R-:W-:Y:S01]  /*8530*/  SHF.R.S32.HI R7, RZ, 0x18, R127 ;  /* 0x00000018ff077819 */ /* 0x000fe2000001147f */
[----:B------:R-:W-:Y:S01]  /*8540*/  IMAD R23, R87, R82, R23 ;  /* 0x0000005257177224 */ /* 0x000fe200078e0217 */
[----:B------:R-:W-:Y:S01]  /*8550*/  I2IP.S8.S32.SAT R87, R2, R0, R19 ;  /* 0x0000000002577239 */ /* 0x000fe20000001413 */
[----:B------:R-:W-:Y:S01]  /*8560*/  IMAD R20, R3, R82, R20 ;  /* 0x0000005203147224 */ /* 0x000fe200078e0214 */
[----:B------:R-:W-:Y:S01]  /*8570*/  SHF.R.S32.HI R3, RZ, 0x18, R130 ;  /* 0x00000018ff037819 */ /* 0x000fe20000011482 */
[C---:B------:R-:W-:Y:S01]  /*8580*/  IMAD R22, R78.reuse, R26, RZ ;  /* 0x0000001a4e167224 */ /* 0x040fe200078e02ff */
[----:B------:R-:W-:Y:S01]  /*8590*/  I2IP.S8.S32.SAT R18, R23, R18, RZ ;  /* 0x0000001217127239 */ /* 0x000fe200000014ff */
[----:B------:R-:W-:Y:S01]  /*85a0*/  IMAD R27, R78, R27, RZ ;  /* 0x0000001b4e1b7224 */ /* 0x000fe200078e02ff */
[----:B------:R1:W-:Y:S01]  /*85b0*/  STS.128 [R153+UR49+0x6400], R84 ;  /* 0x0064005499007988 */ /* 0x0003e20008000c31 */
[----:B------:R-:W-:Y:S01]  /*85c0*/  IMAD R21, R4, R82, R21 ;  /* 0x0000005204157224 */ /* 0x000fe200078e0215 */
[----:B------:R-:W-:Y:S01]  /*85d0*/  I2IP.S8.S32.SAT R16, R17, R16, R18 ;  /* 0x0000001011107239 */ /* 0x000fe20000001412 */
[-C--:B------:R-:W-:Y:S01]  /*85e0*/  IMAD R22, R3, R82.reuse, R22 ;  /* 0x0000005203167224 */ /* 0x080fe200078e0216 */
[----:B------:R-:W-:Y:S01]  /*85f0*/  SHF.R.S32.HI R0, RZ, 0x18, R128 ;  /* 0x00000018ff007819 */ /* 0x000fe20000011480 */
[----:B------:R-:W-:Y:S01]  /*8600*/  IMAD R27, R88, R82, R27 ;  /* 0x00000052581b7224 */ /* 0x000fe200078e021b */
[----:B------:R-:W-:Y:S01]  /*8610*/  SHF.R.S32.HI R96, RZ, 0x18, R97 ;  /* 0x00000018ff607819 */ /* 0x000fe20000011461 */
[C---:B------:R-:W-:Y:S01]  /*8620*/  IMAD R26, R78.reuse, R30, RZ ;  /* 0x0000001e4e1a7224 */ /* 0x040fe200078e02ff */
[----:B------:R-:W-:Y:S01]  /*8630*/  SHF.L.U32 R106, R97, 0x8, RZ ;  /* 0x00000008616a7819 */ /* 0x000fe200000006ff */
[----:B------:R-:W-:Y:S01]  /*8640*/  IMAD R24, R5, R82, R24 ;  /* 0x0000005205187224 */ /* 0x000fe200078e0218 */
[----:B------:R-:W-:Y:S01]  /*8650*/  I2IP.S8.S32.SAT R17, R27, R22, RZ ;  /* 0x000000161b117239 */ /* 0x000fe200000014ff */
[----:B------:R-:W-:Y:S01]  /*8660*/  IMAD R31, R78, R31, RZ ;  /* 0x0000001f4e1f7224 */ /* 0x000fe200078e02ff */
[----:B------:R-:W-:Y:S01]  /*8670*/  SHF.R.S32.HI R5, RZ, 0x18, R124 ;  /* 0x00000018ff057819 */ /* 0x000fe2000001147c */
[----:B------:R-:W-:Y:S01]  /*8680*/  IMAD R25, R0, R82, R25 ;  /* 0x0000005200197224 */ /* 0x000fe200078e0219 */
[----:B------:R-:W-:Y:S01]  /*8690*/  I2IP.S8.S32.SAT R17, R21, R20, R17 ;  /* 0x0000001415117239 */ /* 0x000fe20000001411 */
[-C--:B------:R-:W-:Y:S01]  /*86a0*/  IMAD R26, R7, R82.reuse, R26 ;  /* 0x00000052071a7224 */ /* 0x080fe200078e021a */
[----:B------:R-:W-:Y:S01]  /*86b0*/  SHF.R.S32.HI R0, RZ, 0x18, R125 ;  /* 0x00000018ff007819 */ /* 0x000fe2000001147d */
[----:B------:R-:W-:Y:S01]  /*86c0*/  IMAD.MOV.U32 R3, RZ, RZ, R126 ;  /* 0x000000ffff037224 */ /* 0x000fe200078e007e */
[----:B------:R-:W-:Y:S01]  /*86d0*/  SHF.R.S32.HI R7, RZ, 0x18, R118 ;  /* 0x00000018ff077819 */ /* 0x000fe20000011476 */
[----:B------:R-:W-:Y:S01]  /*86e0*/  IMAD R31, R89, R82, R31 ;  /* 0x00000052591f7224 */ /* 0x000fe200078e021f */
[----:B------:R-:W-:Y:S01]  /*86f0*/  SHF.R.S32.HI R97, RZ, 0x18, R98 ;  /* 0x00000018ff617819 */ /* 0x000fe20000011462 */
[----:B------:R-:W-:Y:S01]  /*8700*/  IMAD R30, R78, R34, RZ ;  /* 0x000000224e1e7224 */ /* 0x000fe200078e02ff */
[----:B------:R-:W-:Y:S01]  /*8710*/  SHF.L.U32 R103, R98, 0x8, RZ ;  /* 0x0000000862677819 */ /* 0x000fe200000006ff */
[----:B------:R-:W-:Y:S01]  /*8720*/  IMAD R28, R3, R82, R28 ;  /* 0x00000052031c7224 */ /* 0x000fe200078e021c */
[----:B------:R-:W-:Y:S01]  /*8730*/  I2IP.S8.S32.SAT R18, R31, R26, RZ ;  /* 0x0000001a1f127239 */ /* 0x000fe200000014ff */
[----:B------:R-:W-:Y:S01]  /*8740*/  IMAD R35, R78, R35, RZ ;  /* 0x000000234e237224 */ /* 0x000fe200078e02ff */
[----:B------:R-:W-:Y:S01]  /*8750*/  MOV R3, R123 ;  /* 0x0000007b00037202 */ /* 0x000fe20000000f00 */
[----:B------:R-:W-:Y:S01]  /*8760*/  IMAD R29, R0, R82, R29 ;  /* 0x00000052001d7224 */ /* 0x000fe200078e021d */
[----:B------:R-:W-:Y:S01]  /*8770*/  I2IP.S8.S32.SAT R18, R25, R24, R18 ;  /* 0x0000001819127239 */ /* 0x000fe20000001412 */
[-C--:B------:R-:W-:Y:S01]  /*8780*/  IMAD R30, R5, R82.reuse, R30 ;  /* 0x00000052051e7224 */ /* 0x080fe200078e021e */
[----:B------:R-:W-:Y:S01]  /*8790*/  SHF.R.S32.HI R0, RZ, 0x18, R122 ;  /* 0x00000018ff007819 */ /* 0x000fe2000001147a */
[----:B------:R-:W-:Y:S01]  /*87a0*/  IMAD R35, R90, R82, R35 ;  /* 0x000000525a237224 */ /* 0x000fe200078e0223 */
[----:B------:R-:W-:Y:S01]  /*87b0*/  MOV R5, R120 ;  /* 0x0000007800057202 */ /* 0x000fe20000000f00 */
[----:B------:R-:W-:Y:S01]  /*87c0*/  IMAD R32, R3, R82, R32 ;  /* 0x0000005203207224 */ /* 0x000fe200078e0220 */
[----:B------:R-:W-:Y:S01]  /*87d0*/  SHF.R.S32.HI R3, RZ, 0x18, R121 ;  /* 0x00000018ff037819 */ /* 0x000fe20000011479 */
[C---:B------:R-:W-:Y:S01]  /*87e0*/  IMAD R34, R78.reuse, R38, RZ ;  /* 0x000000264e227224 */ /* 0x040fe200078e02ff */
[----:B------:R-:W-:Y:S01]  /*87f0*/  I2IP.S8.S32.SAT R19, R35, R30, RZ ;  /* 0x0000001e23137239 */ /* 0x000fe200000014ff */
[----:B------:R-:W-:Y:S01]  /*8800*/  IMAD R39, R78, R39, RZ ;  /* 0x000000274e277224 */ /* 0x000fe200078e02ff */
[----:B------:R-:W-:Y:S01]  /*8810*/  SHF.R.S32.HI R98, RZ, 0x18, R99 ;  /* 0x00000018ff627819 */ /* 0x000fe20000011463 */
[----:B------:R-:W-:Y:S01]  /*8820*/  IMAD R33, R0, R82, R33 ;  /* 0x0000005200217224 */ /* 0x000fe200078e0221 */
[----:B------:R-:W-:Y:S01]  /*8830*/  I2IP.S8.S32.SAT R19, R29, R28, R19 ;  /* 0x0000001c1d137239 */ /* 0x000fe20000001413 */
[-C--:B------:R-:W-:Y:S01]  /*8840*/  IMAD R34, R3, R82.reuse, R34 ;  /* 0x0000005203227224 */ /* 0x080fe200078e0222 */
[----:B------:R-:W-:Y:S01]  /*8850*/  SHF.R.S32.HI R0, RZ, 0x18, R119 ;  /* 0x00000018ff007819 */ /* 0x000fe20000011477 */
[----:B------:R-:W-:Y:S01]  /*8860*/  IMAD R39, R91, R82, R39 ;  /* 0x000000525b277224 */ /* 0x000fe200078e0227 */
[----:B------:R-:W-:Y:S01]  /*8870*/  MOV R3, R117 ;  /* 0x0000007500037202 */ /* 0x000fe20000000f00 */
[C---:B------:R-:W-:Y:S01]  /*8880*/  IMAD R38, R78.reuse, R42, RZ ;  /* 0x0000002a4e267224 */ /* 0x040fe200078e02ff */
[----:B------:R1:W-:Y:S01]  /*8890*/  STS.128 [R172+0x6400], R16 ;  /* 0x00640010ac007388 */ /* 0x0003e20000000c00 */
        /* <DEDUP_REMOVED lines=8> */
[-C--:B------:R-:W-:Y:S01]  /*8920*/  IMAD R43, R92, R82.reuse, R43 ;  /* 0x000000525c2b7224 */ /* 0x080fe200078e022b */
[----:B------:R-:W-:Y:S01]  /*8930*/  SHF.R.S32.HI R7, RZ, 0x18, R112 ;  /* 0x00000018ff077819 */ /* 0x000fe20000011470 */
[----:B------:R-:W-:Y:S01]  /*8940*/  IMAD R40, R3, R82, R40 ;  /* 0x0000005203287224 */ /* 0x000fe200078e0228 */
[----:B------:R-:W-:Y:S01]  /*8950*/  SHF.R.S32.HI R3, RZ, 0x18, R115 ;  /* 0x00000018ff037819 */ /* 0x000fe20000011473 */
[C---:B------:R-:W-:Y:S01]  /*8960*/  IMAD R42, R78.reuse, R46, RZ ;  /* 0x0000002e4e2a7224 */ /* 0x040fe200078e02ff */
[----:B------:R-:W-:Y:S01]  /*8970*/  I2IP.S8.S32.SAT R38, R43, R38, RZ ;  /* 0x000000262b267239 */ /* 0x000fe200000014ff */
[----:B------:R-:W-:Y:S01]  /*8980*/  IMAD R47, R78, R47, RZ ;  /* 0x0000002f4e2f7224 */ /* 0x000fe200078e02ff */
[----:B------:R-:W-:Y:S01]  /*8990*/  SHF.L.U32 R100, R99, 0x8, RZ ;  /* 0x0000000863647819 */ /* 0x000fe200000006ff */
[----:B------:R-:W-:Y:S01]  /*89a0*/  IMAD R41, R0, R82, R41 ;  /* 0x0000005200297224 */ /* 0x000fe200078e0229 */
[----:B------:R-:W-:Y:S01]  /*89b0*/  I2IP.S8.S32.SAT R33, R37, R36, R38 ;  /* 0x0000002425217239 */ /* 0x000fe20000001426 */
[-C--:B------:R-:W-:Y:S01]  /*89c0*/  IMAD R42, R3, R82.reuse, R42 ;  /* 0x00000052032a7224 */ /* 0x080fe200078e022a */
[----:B------:R-:W-:Y:S01]  /*89d0*/  SHF.R.S32.HI R0, RZ, 0x18, R113 ;  /* 0x00000018ff007819 */ /* 0x000fe20000011471 */
[----:B------:R-:W-:Y:S01]  /*89e0*/  IMAD R47, R93, R82, R47 ;  /* 0x000000525d2f7224 */ /* 0x000fe200078e022f */
[----:B------:R-:W-:Y:S01]  /*89f0*/  IADD3 R76, PT, PT, R76, 0x1, RZ ;  /* 0x000000014c4c7810 */ /* 0x000fe20007ffe0ff */
[C---:B------:R-:W-:Y:S02]  /*8a00*/  IMAD R46, R78.reuse, R50, RZ ;  /* 0x000000324e2e7224 */ /* 0x040fe400078e02ff */
        /* <DEDUP_REMOVED lines=8> */
[----:B------:R-:W-:Y:S02]  /*8a90*/  IMAD.MOV.U32 R3, RZ, RZ, R111 ;  /* 0x000000ffff037224 */ /* 0x000fe400078e006f */
[-C--:B------:R-:W-:Y:S02]  /*8aa0*/  IMAD R51, R94, R82.reuse, R51 ;  /* 0x000000525e337224 */ /* 0x080fe400078e0233 */
[----:B------:R-:W-:Y:S01]  /*8ab0*/  IMAD R48, R3, R82, R48 ;  /* 0x0000005203307224 */ /* 0x000fe200078e0230 */
[----:B------:R-:W-:Y:S01]  /*8ac0*/  SHF.R.S32.HI R3, RZ, 0x18, R109 ;  /* 0x00000018ff037819 */ /* 0x000fe2000001146d */
[C---:B------:R-:W-:Y:S01]  /*8ad0*/  IMAD R50, R78.reuse, R54, RZ ;  /* 0x000000364e327224 */ /* 0x040fe200078e02ff */
[----:B------:R-:W-:Y:S01]  /*8ae0*/  I2IP.S8.S32.SAT R35, R51, R46, RZ ;  /* 0x0000002e33237239 */ /* 0x000fe200000014ff */
[----:B------:R-:W-:Y:S02]  /*8af0*/  IMAD R55, R78, R55, RZ ;  /* 0x000000374e377224 */ /* 0x000fe400078e02ff */
[----:B------:R-:W-:Y:S01]  /*8b00*/  IMAD R49, R0, R82, R49 ;  /* 0x0000005200317224 */ /* 0x000fe200078e0231 */
[----:B------:R-:W-:Y:S01]  /*8b10*/  I2IP.S8.S32.SAT R35, R45, R44, R35 ;  /* 0x0000002c2d237239 */ /* 0x000fe20000001423 */
[-C--:B------:R-:W-:Y:S01]  /*8b20*/  IMAD R50, R3, R82.reuse, R50 ;  /* 0x0000005203327224 */ /* 0x080fe200078e0232 */
[----:B------:R-:W-:Y:S01]  /*8b30*/  SHF.R.S32.HI R0, RZ, 0x18, R107 ;  /* 0x00000018ff007819 */ /* 0x000fe2000001146b */
[----:B------:R-:W-:Y:S01]  /*8b40*/  IMAD R55, R95, R82, R55 ;  /* 0x000000525f377224 */ /* 0x000fe200078e0237 */
[----:B------:R-:W-:Y:S01]  /*8b50*/  SHF.R.S32.HI R3, RZ, 0x18, R106 ;  /* 0x00000018ff037819 */ /* 0x000fe2000001146a */
        /* <DEDUP_REMOVED lines=11> */
[----:B------:R-:W-:Y:S01]  /*8c10*/  SHF.R.S32.HI R3, RZ, 0x18, R103 ;  /* 0x00000018ff037819 */ /* 0x000fe20000011467 */
[----:B------:R-:W-:Y:S02]  /*8c20*/  IMAD R58, R78, R62, RZ ;  /* 0x0000003e4e3a7224 */ /* 0x000fe400078e02ff */
[----:B------:R-:W-:Y:S01]  /*8c30*/  IMAD R56, R5, R82, R56 ;  /* 0x0000005205387224 */ /* 0x000fe200078e0238 */
[----:B------:R-:W-:Y:S01]  /*8c40*/  MOV R5, R102 ;  /* 0x0000006600057202 */ /* 0x000fe20000000f00 */
[----:B------:R-:W-:Y:S01]  /*8c50*/  IMAD R57, R0, R82, R57 ;  /* 0x0000005200397224 */ /* 0x000fe200078e0239 */
[----:B------:R-:W-:Y:S01]  /*8c60*/  SHF.R.S32.HI R0, RZ, 0x18, R101 ;  /* 0x00000018ff007819 */ /* 0x000fe20000011465 */
[C---:B------:R-:W-:Y:S01]  /*8c70*/  IMAD R63, R78.reuse, R63, RZ ;  /* 0x0000003f4e3f7224 */ /* 0x040fe200078e02ff */
[----:B------:R-:W-:Y:S01]  /*8c80*/  I2IP.S8.S32.SAT R54, R59, R54, RZ ;  /* 0x000000363b367239 */ /* 0x000fe200000014ff */
[-C--:B------:R-:W-:Y:S01]  /*8c90*/  IMAD R58, R3, R82.reuse, R58 ;  /* 0x00000052033a7224 */ /* 0x080fe200078e023a */
[----:B------:R-:W-:Y:S01]  /*8ca0*/  SHF.R.S32.HI R3, RZ, 0x18, R100 ;  /* 0x00000018ff037819 */ /* 0x000fe20000011464 */
[----:B------:R-:W-:Y:S01]  /*8cb0*/  IMAD R63, R97, R82, R63 ;  /* 0x00000052613f7224 */ /* 0x000fe200078e023f */
[----:B------:R-:W-:Y:S01]  /*8cc0*/  I2IP.S8.S32.SAT R49, R53, R52, R54 ;  /* 0x0000003435317239 */ /* 0x000fe20000001436 */
        /* <DEDUP_REMOVED lines=19> */
[----:B------:R-:W-:Y:S02]  /*8e00*/  UIADD3 UR8, UP0, UPT, UR52, 0x680, URZ ;  /* 0x0000068034087890 */ /* 0x000fe4000ff1e0ff */
[----:B------:R-:W-:Y:S02]  /*8e10*/  UIADD3 UR5, UPT, UPT, UR41, 0x40, URZ ;  /* 0x0000004029057890 */ /* 0x000fe4000fffe0ff */
[----:B------:R-:W-:Y:S02]  /*8e20*/  UIADD3 UR4, UPT, UPT, UR49, 0x6400, URZ ;  /* 0x0000640031047890 */ /* 0x000fe4000fffe0ff */
[----:B------:R-:W-:Y:S01]  /*8e30*/  UIADD3.X UR9, UPT, UPT, URZ, UR53, URZ, UP0, !UPT ;  /* 0x00000035ff097290 */ /* 0x000fe200087fe4ff */
[----:B------:R-:W-:Y:S01]  /*8e40*/  UMOV UR6, UR42 ;  /* 0x0000002a00067c82 */ /* 0x000fe20008000000 */
[----:B------:R-:W-:Y:S07]  /*8e50*/  UMOV UR7, UR36 ;  /* 0x0000002400077c82 */ /* 0x000fee0008000000 */
[----:B------:R2:W-:Y:S01]  /*8e60*/  UTMASTG.3D [UR4], [UR8] ;  /* 0x00000004080073b5 */ /* 0x0005e20008010000 */
[----:B------:R0:W-:Y:S01]  /*8e70*/  UTMACMDFLUSH ;  /* 0x00000000000079b7 */ /* 0x0001e20000000000 */
[----:B--2---:R-:W-:Y:S04]  /*8e80*/  DEPBAR.LE SB0, 0x1 ;  /* 0x000080400000791a */ /* 0x004fe80000000000 */
.L_x_124:
[----:B------:R-:W-:Y:S05]  /*8e90*/  BSYNC.RECONVERGENT B0 ;  /* 0x0000000000007941 */ /* 0x000fea0003800200 */
.L_x_123:
[----:B------:R-:W-:Y:S01]  /*8ea0*/  BAR.SYNC.DEFER_BLOCKING 0x1, 0x80 ;  /* 0x0042000000007b1d */ /* 0x000fe20000010000 */
[----:B------:R-:W-:Y:S01]  /*8eb0*/  ISETP.NE.AND P2, PT, R168, RZ, PT ;  /* 0x000000ffa800720c */ /* 0x000fe20003f45270 */
[----:B------:R-:W-:Y:S01]  /*8ec0*/  IMAD.IADD R20, R75, 0x1, R150 ;  /* 0x000000014b147824 */ /* 0x000fe200078e0296 */
[----:B------:R-:W-:Y:S01]  /*8ed0*/  ISETP.NE.AND P0, PT, R169, 0x2, PT ;  /* 0x00000002a900780c */ /* 0x000fe20003f05270 */
[----:B------:R-:W-:Y:S01]  /*8ee0*/  IMAD.IADD R21, R77, 0x1, R152 ;  /* 0x000000014d157824 */ /* 0x000fe200078e0298 */
[----:B------:R-:W-:Y:S02]  /*8ef0*/  ISETP.NE.AND P1, PT, R76, 0x4, PT ;  /* 0x000000044c00780c */ /* 0x000fe40003f25270 */
[----:B------:R-:W-:Y:S02]  /*8f00*/  SEL R0, RZ, 0x1, P0 ;  /* 0x00000001ff007807 */ /* 0x000fe40000000000 */
[----:B------:R-:W-:Y:S02]  /*8f10*/  SEL R3, RZ, 0x1, P1 ;  /* 0x00000001ff037807 */ /* 0x000fe40000800000 */
[----:B------:R-:W-:Y:S02]  /*8f20*/  LOP3.LUT R161, R161, R0, RZ, 0x3c, !PT ;  /* 0x00000000a1a17212 */ /* 0x000fe400078e3cff */
[----:B------:R-:W-:Y:S02]  /*8f30*/  LOP3.LUT R162, R162, R3, RZ, 0x3c, !PT ;  /* 0x00000003a2a27212 */ /* 0x000fe400078e3cff */
[----:B------:R-:W-:Y:S02]  /*8f40*/  @P2 R2UR UR36, R158 ;  /* 0x000000009e2422ca */ /* 0x000fe400000e0000 */
[----:B------:R-:W-:Y:S02]  /*8f50*/  SEL R169, R169, RZ, P0 ;  /* 0x000000ffa9a97207 */ /* 0x000fe40000000000 */
[----:B------:R-:W-:Y:S01]  /*8f60*/  SEL R76, R76, RZ, P1 ;  /* 0x000000ff4c4c7207 */ /* 0x000fe20000800000 */
[----:B------:R-:W-:Y:S10]  /*8f70*/  @P2 BRA `(.L_x_125) ;  /* 0xffffffc400842947 */ /* 0x000ff4000383ffff */
[----:B------:R-:W-:Y:S05]  /*8f80*/  EXIT ;  /* 0x000000000000794d */ /* 0x000fea0003800000 */
.L_x_20:
[----:B--2---:R2:W1:Y:S02]  /*8f90*/  SYNCS.PHASECHK.TRANS64.TRYWAIT P0, [R3+URZ+0x220], R2 ;  /* 0x00022002030075a7 */ /* 0x00446400080011ff */
[----:B-1----:R-:W-:Y:S05]  /*8fa0*/  @!P0 NANOSLEEP.SYNCS 0x989680 ;  /* 0x009896800000895d */ /* 0x002fea0003900000 */
[----:B------:R-:W1:Y:S02]  /*8fb0*/  @!P0 SYNCS.PHASECHK.TRANS64 P0, [R3+URZ+0x220], R2 ;  /* 0x00022002030085a7 */ /* 0x000e6400080010ff */
[----:B-1----:R-:W-:Y:S05]  /*8fc0*/  @!P0 BRA `(.L_x_20) ;  /* 0xfffffffc00f08947 */ /* 0x002fea000383ffff */
[----:B------:R-:W-:Y:S05]  /*8fd0*/  BRA `(.L_x_126) ;  /* 0xffffff8800207947 */ /* 0x000fea000383ffff */
.L_x_23:
[----:B-1----:R-:W-:-:S07]  /*8fe0*/  MOV R2, UR33 ;  /* 0x0000002100027c02 */ /* 0x002fce0008000f00 */
.L_x_127:
[----:B-1----:R1:W2:Y:S02]  /*8ff0*/  SYNCS.PHASECHK.TRANS64.TRYWAIT P0, [R2+URZ+0xc0], R5 ;  /* 0x0000c005020075a7 */ /* 0x0022a400080011ff */
[----:B--2---:R-:W-:Y:S05]  /*9000*/  @!P0 NANOSLEEP.SYNCS 0x989680 ;  /* 0x009896800000895d */ /* 0x004fea0003900000 */
[----:B------:R-:W2:Y:S02]  /*9010*/  @!P0 SYNCS.PHASECHK.TRANS64 P0, [R2+URZ+0xc0], R5 ;  /* 0x0000c005020085a7 */ /* 0x000ea400080010ff */
[----:B--2---:R-:W-:Y:S05]  /*9020*/  @!P0 BRA `(.L_x_127) ;  /* 0xfffffffc00f08947 */ /* 0x004fea000383ffff */
[----:B------:R-:W-:Y:S05]  /*9030*/  BRA `(.L_x_22) ;  /* 0xffffff8800707947 */ /* 0x000fea000383ffff */
.L_x_29:
[----:B-1----:R-:W-:-:S07]  /*9040*/  MOV R2, UR17 ;  /* 0x0000001100027c02 */ /* 0x002fce0008000f00 */
.L_x_128:
[----:B-1----:R1:W2:Y:S02]  /*9050*/  SYNCS.PHASECHK.TRANS64.TRYWAIT P0, [R2+URZ+0xc0], R5 ;  /* 0x0000c005020075a7 */ /* 0x0022a400080011ff */
[----:B--2---:R-:W-:Y:S05]  /*9060*/  @!P0 NANOSLEEP.SYNCS 0x989680 ;  /* 0x009896800000895d */ /* 0x004fea0003900000 */
[----:B------:R-:W2:Y:S02]  /*9070*/  @!P0 SYNCS.PHASECHK.TRANS64 P0, [R2+URZ+0xc0], R5 ;  /* 0x0000c005020085a7 */ /* 0x000ea400080010ff */
[----:B--2---:R-:W-:Y:S05]  /*9080*/  @!P0 BRA `(.L_x_128) ;  /* 0xfffffffc00f08947 */ /* 0x004fea000383ffff */
[----:B------:R-:W-:Y:S05]  /*9090*/  BRA `(.L_x_28) ;  /* 0xffffff8c00147947 */ /* 0x000fea000383ffff */
.L_x_33:
[----:B-1----:R1:W2:Y:S02]  /*90a0*/  SYNCS.PHASECHK.TRANS64.TRYWAIT P0, [R2+URZ+0x1b0], R3 ;  /* 0x0001b003020075a7 */ /* 0x0022a400080011ff */
[----:B--2---:R-:W-:Y:S05]  /*90b0*/  @!P0 NANOSLEEP.SYNCS 0x989680 ;  /* 0x009896800000895d */ /* 0x004fea0003900000 */
[----:B------:R-:W2:Y:S02]  /*90c0*/  @!P0 SYNCS.PHASECHK.TRANS64 P0, [R2+URZ+0x1b0], R3 ;  /* 0x0001b003020085a7 */ /* 0x000ea400080010ff */
[----:B--2---:R-:W-:Y:S05]  /*90d0*/  @!P0 BRA `(.L_x_33) ;  /* 0xfffffffc00f08947 */ /* 0x004fea000383ffff */
[----:B------:R-:W-:Y:S05]  /*90e0*/  BRA `(.L_x_129) ;  /* 0xffffff8c00a07947 */ /* 0x000fea000383ffff */
.L_x_37:
[----:B----4-:R-:W-:-:S07]  /*90f0*/  MOV R0, UR5 ;  /* 0x0000000500007c02 */ /* 0x010fce0008000f00 */
.L_x_130:
[----:B-1----:R1:W2:Y:S02]  /*9100*/  SYNCS.PHASECHK.TRANS64.TRYWAIT P0, [R0+URZ], R3 ;  /* 0x00000003000075a7 */ /* 0x0022a400080011ff */
[----:B--2---:R-:W-:Y:S05]  /*9110*/  @!P0 NANOSLEEP.SYNCS 0x989680 ;  /* 0x009896800000895d */ /* 0x004fea0003900000 */
[----:B------:R-:W2:Y:S02]  /*9120*/  @!P0 SYNCS.PHASECHK.TRANS64 P0, [R0+URZ], R3 ;  /* 0x00000003000085a7 */ /* 0x000ea400080010ff */
[----:B--2---:R-:W-:Y:S05]  /*9130*/  @!P0 BRA `(.L_x_130) ;  /* 0xfffffffc00f08947 */ /* 0x004fea000383ffff */
[----:B------:R-:W-:Y:S05]  /*9140*/  BRA `(.L_x_131) ;  /* 0xffffff9400107947 */ /* 0x000fea000383ffff */
.L_x_38:
[----:B----4-:R-:W-:-:S07]  /*9150*/  MOV R0, UR5 ;  /* 0x0000000500007c02 */ /* 0x010fce0008000f00 */
.L_x_132:
[----:B-1----:R1:W2:Y:S02]  /*9160*/  SYNCS.PHASECHK.TRANS64.TRYWAIT P0, [R0+URZ], R3 ;  /* 0x00000003000075a7 */ /* 0x0022a400080011ff */
[----:B--2---:R-:W-:Y:S05]  /*9170*/  @!P0 NANOSLEEP.SYNCS 0x989680 ;  /* 0x009896800000895d */ /* 0x004fea0003900000 */
[----:B------:R-:W2:Y:S02]  /*9180*/  @!P0 SYNCS.PHASECHK.TRANS64 P0, [R0+URZ], R3 ;  /* 0x00000003000085a7 */ /* 0x000ea400080010ff */
[----:B--2---:R-:W-:Y:S05]  /*9190*/  @!P0 BRA `(.L_x_132) ;  /* 0xfffffffc00f08947 */ /* 0x004fea000383ffff */
[----:B------:R-:W-:Y:S05]  /*91a0*/  BRA `(.L_x_133) ;  /* 0xffffff94001c7947 */ /* 0x000fea000383ffff */
.L_x_39:
[----:B----4-:R-:W-:-:S07]  /*91b0*/  MOV R0, UR5 ;  /* 0x0000000500007c02 */ /* 0x010fce0008000f00 */
.L_x_134:
[----:B-1----:R1:W2:Y:S02]  /*91c0*/  SYNCS.PHASECHK.TRANS64.TRYWAIT P0, [R0+URZ], R3 ;  /* 0x00000003000075a7 */ /* 0x0022a400080011ff */
[----:B--2---:R-:W-:Y:S05]  /*91d0*/  @!P0 NANOSLEEP.SYNCS 0x989680 ;  /* 0x009896800000895d */ /* 0x004fea0003900000 */
[----:B------:R-:W2:Y:S02]  /*91e0*/  @!P0 SYNCS.PHASECHK.TRANS64 P0, [R0+URZ], R3 ;  /* 0x00000003000085a7 */ /* 0x000ea400080010ff */
[----:B--2---:R-:W-:Y:S05]  /*91f0*/  @!P0 BRA `(.L_x_134) ;  /* 0xfffffffc00f08947 */ /* 0x004fea000383ffff */
[----:B------:R-:W-:Y:S05]  /*9200*/  BRA `(.L_x_135) ;  /* 0xffffff9400287947 */ /* 0x000fea000383ffff */
.L_x_40:
[----:B----4-:R-:W-:-:S07]  /*9210*/  MOV R0, UR5 ;  /* 0x0000000500007c02 */ /* 0x010fce0008000f00 */
.L_x_136:
[----:B-1----:R1:W2:Y:S02]  /*9220*/  SYNCS.PHASECHK.TRANS64.TRYWAIT P0, [R0+URZ], R3 ;  /* 0x00000003000075a7 */ /* 0x0022a400080011ff */
[----:B--2---:R-:W-:Y:S05]  /*9230*/  @!P0 NANOSLEEP.SYNCS 0x989680 ;  /* 0x009896800000895d */ /* 0x004fea0003900000 */
[----:B------:R-:W2:Y:S02]  /*9240*/  @!P0 SYNCS.PHASECHK.TRANS64 P0, [R0+URZ], R3 ;  /* 0x00000003000085a7 */ /* 0x000ea400080010ff */
[----:B--2---:R-:W-:Y:S05]  /*9250*/  @!P0 BRA `(.L_x_136) ;  /* 0xfffffffc00f08947 */ /* 0x004fea000383ffff */
[----:B------:R-:W-:Y:S05]  /*9260*/  BRA `(.L_x_137) ;  /* 0xffffff9400347947 */ /* 0x000fea000383ffff */
.L_x_41:
[----:B----4-:R-:W-:-:S07]  /*9270*/  MOV R0, UR5 ;  /* 0x0000000500007c02 */ /* 0x010fce0008000f00 */
.L_x_138:
[----:B-1----:R1:W2:Y:S02]  /*9280*/  SYNCS.PHASECHK.TRANS64.TRYWAIT P0, [R0+URZ], R3 ;  /* 0x00000003000075a7 */ /* 0x0022a400080011ff */
[----:B--2---:R-:W-:Y:S05]  /*9290*/  @!P0 NANOSLEEP.SYNCS 0x989680 ;  /* 0x009896800000895d */ /* 0x004fea0003900000 */
[----:B------:R-:W2:Y:S02]  /*92a0*/  @!P0 SYNCS.PHASECHK.TRANS64 P0, [R0+URZ], R3 ;  /* 0x00000003000085a7 */ /* 0x000ea400080010ff */
[----:B--2---:R-:W-:Y:S05]  /*92b0*/  @!P0 BRA `(.L_x_138) ;  /* 0xfffffffc00f08947 */ /* 0x004fea000383ffff */
[----:B------:R-:W-:Y:S05]  /*92c0*/  BRA `(.L_x_139) ;  /* 0xffffff9400407947 */ /* 0x000fea000383ffff */
.L_x_42:
[----:B----4-:R-:W-:-:S07]  /*92d0*/  MOV R0, UR5 ;  /* 0x0000000500007c02 */ /* 0x010fce0008000f00 */
.L_x_140:
[----:B-1----:R1:W2:Y:S02]  /*92e0*/  SYNCS.PHASECHK.TRANS64.TRYWAIT P0, [R0+URZ], R3 ;  /* 0x00000003000075a7 */ /* 0x0022a400080011ff */
[----:B--2---:R-:W-:Y:S05]  /*92f0*/  @!P0 NANOSLEEP.SYNCS 0x989680 ;  /* 0x009896800000895d */ /* 0x004fea0003900000 */
[----:B------:R-:W2:Y:S02]  /*9300*/  @!P0 SYNCS.PHASECHK.TRANS64 P0, [R0+URZ], R3 ;  /* 0x00000003000085a7 */ /* 0x000ea400080010ff */
[----:B--2---:R-:W-:Y:S05]  /*9310*/  @!P0 BRA `(.L_x_140) ;  /* 0xfffffffc00f08947 */ /* 0x004fea000383ffff */
[----:B------:R-:W-:Y:S05]  /*9320*/  BRA `(.L_x_141) ;  /* 0xffffff94004c7947 */ /* 0x000fea000383ffff */
.L_x_43:
[----:B----4-:R-:W-:-:S07]  /*9330*/  MOV R0, UR5 ;  /* 0x0000000500007c02 */ /* 0x010fce0008000f00 */
.L_x_142:
[----:B-1----:R1:W2:Y:S02]  /*9340*/  SYNCS.PHASECHK.TRANS64.TRYWAIT P0, [R0+URZ], R3 ;  /* 0x00000003000075a7 */ /* 0x0022a400080011ff */
[----:B--2---:R-:W-:Y:S05]  /*9350*/  @!P0 NANOSLEEP.SYNCS 0x989680 ;  /* 0x009896800000895d */ /* 0x004fea0003900000 */
[----:B------:R-:W2:Y:S02]  /*9360*/  @!P0 SYNCS.PHASECHK.TRANS64 P0, [R0+URZ], R3 ;  /* 0x00000003000085a7 */ /* 0x000ea400080010ff */
[----:B--2---:R-:W-:Y:S05]  /*9370*/  @!P0 BRA `(.L_x_142) ;  /* 0xfffffffc00f08947 */ /* 0x004fea000383ffff */
[----:B------:R-:W-:Y:S05]  /*9380*/  BRA `(.L_x_143) ;  /* 0xffffff9400587947 */ /* 0x000fea000383ffff */
.L_x_44:
[----:B----4-:R-:W-:-:S07]  /*9390*/  MOV R0, UR5 ;  /* 0x0000000500007c02 */ /* 0x010fce0008000f00 */
.L_x_144:
[----:B-1----:R1:W2:Y:S02]  /*93a0*/  SYNCS.PHASECHK.TRANS64.TRYWAIT P0, [R0+URZ], R3 ;  /* 0x00000003000075a7 */ /* 0x0022a400080011ff */
[----:B--2---:R-:W-:Y:S05]  /*93b0*/  @!P0 NANOSLEEP.SYNCS 0x989680 ;  /* 0x009896800000895d */ /* 0x004fea0003900000 */
[----:B------:R-:W2:Y:S02]  /*93c0*/  @!P0 SYNCS.PHASECHK.TRANS64 P0, [R0+URZ], R3 ;  /* 0x00000003000085a7 */ /* 0x000ea400080010ff */
[----:B--2---:R-:W-:Y:S05]  /*93d0*/  @!P0 BRA `(.L_x_144) ;  /* 0xfffffffc00f08947 */ /* 0x004fea000383ffff */
[----:B------:R-:W-:Y:S05]  /*93e0*/  BRA `(.L_x_145) ;  /* 0xffffff9400647947 */ /* 0x000fea000383ffff */
.L_x_45:
[----:B----4-:R-:W-:-:S07]  /*93f0*/  MOV R0, UR5 ;  /* 0x0000000500007c02 */ /* 0x010fce0008000f00 */
.L_x_146:
[----:B-1----:R1:W2:Y:S02]  /*9400*/  SYNCS.PHASECHK.TRANS64.TRYWAIT P0, [R0+URZ], R3 ;  /* 0x00000003000075a7 */ /* 0x0022a400080011ff */
[----:B--2---:R-:W-:Y:S05]  /*9410*/  @!P0 NANOSLEEP.SYNCS 0x989680 ;  /* 0x009896800000895d */ /* 0x004fea0003900000 */
[----:B------:R-:W2:Y:S02]  /*9420*/  @!P0 SYNCS.PHASECHK.TRANS64 P0, [R0+URZ], R3 ;  /* 0x00000003000085a7 */ /* 0x000ea400080010ff */
[----:B--2---:R-:W-:Y:S05]  /*9430*/  @!P0 BRA `(.L_x_146) ;  /* 0xfffffffc00f08947 */ /* 0x004fea000383ffff */
[----:B------:R-:W-:Y:S05]  /*9440*/  BRA `(.L_x_147) ;  /* 0xffffff9400707947 */ /* 0x000fea000383ffff */
.L_x_46:
[----:B----4-:R-:W-:-:S07]  /*9450*/  MOV R0, UR5 ;  /* 0x0000000500007c02 */ /* 0x010fce0008000f00 */
.L_x_148:
[----:B-1----:R1:W2:Y:S02]  /*9460*/  SYNCS.PHASECHK.TRANS64.TRYWAIT P0, [R0+URZ], R3 ;  /* 0x00000003000075a7 */ /* 0x0022a400080011ff */
[----:B--2---:R-:W-:Y:S05]  /*9470*/  @!P0 NANOSLEEP.SYNCS 0x989680 ;  /* 0x009896800000895d */ /* 0x004fea0003900000 */
[----:B------:R-:W2:Y:S02]  /*9480*/  @!P0 SYNCS.PHASECHK.TRANS64 P0, [R0+URZ], R3 ;  /* 0x00000003000085a7 */ /* 0x000ea400080010ff */
[----:B--2---:R-:W-:Y:S05]  /*9490*/  @!P0 BRA `(.L_x_148) ;  /* 0xfffffffc00f08947 */ /* 0x004fea000383ffff */
[----:B------:R-:W-:Y:S05]  /*94a0*/  BRA `(.L_x_149) ;  /* 0xffffff94007c7947 */ /* 0x000fea000383ffff */
.L_x_47:
[----:B----4-:R-:W-:-:S07]  /*94b0*/  MOV R0, UR5 ;  /* 0x0000000500007c02 */ /* 0x010fce0008000f00 */
.L_x_150:
[----:B-1----:R1:W2:Y:S02]  /*94c0*/  SYNCS.PHASECHK.TRANS64.TRYWAIT P0, [R0+URZ], R3 ;  /* 0x00000003000075a7 */ /* 0x0022a400080011ff */
[----:B--2---:R-:W-:Y:S05]  /*94d0*/  @!P0 NANOSLEEP.SYNCS 0x989680 ;  /* 0x009896800000895d */ /* 0x004fea0003900000 */
[----:B------:R-:W2:Y:S02]  /*94e0*/  @!P0 SYNCS.PHASECHK.TRANS64 P0, [R0+URZ], R3 ;  /* 0x00000003000085a7 */ /* 0x000ea400080010ff */
[----:B--2---:R-:W-:Y:S05]  /*94f0*/  @!P0 BRA `(.L_x_150) ;  /* 0xfffffffc00f08947 */ /* 0x004fea000383ffff */
[----:B------:R-:W-:Y:S05]  /*9500*/  BRA `(.L_x_151) ;  /* 0xffffff9400887947 */ /* 0x000fea000383ffff */
.L_x_48:
[----:B----4-:R-:W-:-:S07]  /*9510*/  MOV R0, UR5 ;  /* 0x0000000500007c02 */ /* 0x010fce0008000f00 */
.L_x_152:
[----:B-1----:R1:W2:Y:S02]  /*9520*/  SYNCS.PHASECHK.TRANS64.TRYWAIT P0, [R0+URZ], R3 ;  /* 0x00000003000075a7 */ /* 0x0022a400080011ff */
[----:B--2---:R-:W-:Y:S05]  /*9530*/  @!P0 NANOSLEEP.SYNCS 0x989680 ;  /* 0x009896800000895d */ /* 0x004fea0003900000 */
[----:B------:R-:W2:Y:S02]  /*9540*/  @!P0 SYNCS.PHASECHK.TRANS64 P0, [R0+URZ], R3 ;  /* 0x00000003000085a7 */ /* 0x000ea400080010ff */
[----:B--2---:R-:W-:Y:S05]  /*9550*/  @!P0 BRA `(.L_x_152) ;  /* 0xfffffffc00f08947 */ /* 0x004fea000383ffff */
[----:B------:R-:W-:Y:S05]  /*9560*/  BRA `(.L_x_153) ;  /* 0xffffff9400947947 */ /* 0x000fea000383ffff */
.L_x_49:
[----:B----4-:R-:W-:-:S07]  /*9570*/  MOV R0, UR5 ;  /* 0x0000000500007c02 */ /* 0x010fce0008000f00 */
.L_x_154:
[----:B-1----:R1:W2:Y:S02]  /*9580*/  SYNCS.PHASECHK.TRANS64.TRYWAIT P0, [R0+URZ], R3 ;  /* 0x00000003000075a7 */ /* 0x0022a400080011ff */
[----:B--2---:R-:W-:Y:S05]  /*9590*/  @!P0 NANOSLEEP.SYNCS 0x989680 ;  /* 0x009896800000895d */ /* 0x004fea0003900000 */
[----:B------:R-:W2:Y:S02]  /*95a0*/  @!P0 SYNCS.PHASECHK.TRANS64 P0, [R0+URZ], R3 ;  /* 0x00000003000085a7 */ /* 0x000ea400080010ff */
[----:B--2---:R-:W-:Y:S05]  /*95b0*/  @!P0 BRA `(.L_x_154) ;  /* 0xfffffffc00f08947 */ /* 0x004fea000383ffff */
[----:B------:R-:W-:Y:S05]  /*95c0*/  BRA `(.L_x_155) ;  /* 0xffffff9400a07947 */ /* 0x000fea000383ffff */
.L_x_50:
[----:B----4-:R-:W-:-:S07]  /*95d0*/  MOV R0, UR5 ;  /* 0x0000000500007c02 */ /* 0x010fce0008000f00 */
.L_x_156:
[----:B-1----:R1:W2:Y:S02]  /*95e0*/  SYNCS.PHASECHK.TRANS64.TRYWAIT P0, [R0+URZ], R3 ;  /* 0x00000003000075a7 */ /* 0x0022a400080011ff */
[----:B--2---:R-:W-:Y:S05]  /*95f0*/  @!P0 NANOSLEEP.SYNCS 0x989680 ;  /* 0x009896800000895d */ /* 0x004fea0003900000 */
[----:B------:R-:W2:Y:S02]  /*9600*/  @!P0 SYNCS.PHASECHK.TRANS64 P0, [R0+URZ], R3 ;  /* 0x00000003000085a7 */ /* 0x000ea400080010ff */
[----:B--2---:R-:W-:Y:S05]  /*9610*/  @!P0 BRA `(.L_x_156) ;  /* 0xfffffffc00f08947 */ /* 0x004fea000383ffff */
[----:B------:R-:W-:Y:S05]  /*9620*/  BRA `(.L_x_157) ;  /* 0xffffff9400ac7947 */ /* 0x000fea000383ffff */
.L_x_51:
[----:B----4-:R-:W-:-:S07]  /*9630*/  MOV R0, UR5 ;  /* 0x0000000500007c02 */ /* 0x010fce0008000f00 */
.L_x_158:
[----:B-1----:R1:W2:Y:S02]  /*9640*/  SYNCS.PHASECHK.TRANS64.TRYWAIT P0, [R0+URZ], R3 ;  /* 0x00000003000075a7 */ /* 0x0022a400080011ff */
[----:B--2---:R-:W-:Y:S05]  /*9650*/  @!P0 NANOSLEEP.SYNCS 0x989680 ;  /* 0x009896800000895d */ /* 0x004fea0003900000 */
[----:B------:R-:W2:Y:S02]  /*9660*/  @!P0 SYNCS.PHASECHK.TRANS64 P0, [R0+URZ], R3 ;  /* 0x00000003000085a7 */ /* 0x000ea400080010ff */
[----:B--2---:R-:W-:Y:S05]  /*9670*/  @!P0 BRA `(.L_x_158) ;  /* 0xfffffffc00f08947 */ /* 0x004fea000383ffff */
[----:B------:R-:W-:Y:S05]  /*9680*/  BRA `(.L_x_159) ;  /* 0xffffff9400b87947 */ /* 0x000fea000383ffff */
.L_x_52:
[----:B----4-:R-:W-:-:S07]  /*9690*/  MOV R0, UR5 ;  /* 0x0000000500007c02 */ /* 0x010fce0008000f00 */
.L_x_160:
[----:B-1----:R1:W2:Y:S02]  /*96a0*/  SYNCS.PHASECHK.TRANS64.TRYWAIT P0, [R0+URZ], R3 ;  /* 0x00000003000075a7 */ /* 0x0022a400080011ff */
[----:B--2---:R-:W-:Y:S05]  /*96b0*/  @!P0 NANOSLEEP.SYNCS 0x989680 ;  /* 0x009896800000895d */ /* 0x004fea0003900000 */
[----:B------:R-:W2:Y:S02]  /*96c0*/  @!P0 SYNCS.PHASECHK.TRANS64 P0, [R0+URZ], R3 ;  /* 0x00000003000085a7 */ /* 0x000ea400080010ff */
[----:B--2---:R-:W-:Y:S05]  /*96d0*/  @!P0 BRA `(.L_x_160) ;  /* 0xfffffffc00f08947 */ /* 0x004fea000383ffff */
[----:B------:R-:W-:Y:S05]  /*96e0*/  BRA `(.L_x_161) ;  /* 0xffffff9400c47947 */ /* 0x000fea000383ffff */
.L_x_53:
[----:B----4-:R-:W-:-:S07]  /*96f0*/  MOV R0, UR5 ;  /* 0x0000000500007c02 */ /* 0x010fce0008000f00 */
.L_x_162:
[----:B-1----:R1:W2:Y:S02]  /*9700*/  SYNCS.PHASECHK.TRANS64.TRYWAIT P0, [R0+URZ], R3 ;  /* 0x00000003000075a7 */ /* 0x0022a400080011ff */
[----:B--2---:R-:W-:Y:S05]  /*9710*/  @!P0 NANOSLEEP.SYNCS 0x989680 ;  /* 0x009896800000895d */ /* 0x004fea0003900000 */
[----:B------:R-:W2:Y:S02]  /*9720*/  @!P0 SYNCS.PHASECHK.TRANS64 P0, [R0+URZ], R3 ;  /* 0x00000003000085a7 */ /* 0x000ea400080010ff */
[----:B--2---:R-:W-:Y:S05]  /*9730*/  @!P0 BRA `(.L_x_162) ;  /* 0xfffffffc00f08947 */ /* 0x004fea000383ffff */
[----:B------:R-:W-:Y:S05]  /*9740*/  BRA `(.L_x_163) ;  /* 0xffffff9400d07947 */ /* 0x000fea000383ffff */
.L_x_54:
[----:B----4-:R-:W-:-:S07]  /*9750*/  MOV R0, UR5 ;  /* 0x0000000500007c02 */ /* 0x010fce0008000f00 */
.L_x_164:
[----:B-1----:R1:W2:Y:S02]  /*9760*/  SYNCS.PHASECHK.TRANS64.TRYWAIT P0, [R0+URZ], R3 ;  /* 0x00000003000075a7 */ /* 0x0022a400080011ff */
[----:B--2---:R-:W-:Y:S05]  /*9770*/  @!P0 NANOSLEEP.SYNCS 0x989680 ;  /* 0x009896800000895d */ /* 0x004fea0003900000 */
[----:B------:R-:W2:Y:S02]  /*9780*/  @!P0 SYNCS.PHASECHK.TRANS64 P0, [R0+URZ], R3 ;  /* 0x00000003000085a7 */ /* 0x000ea400080010ff */
[----:B--2---:R-:W-:Y:S05]  /*9790*/  @!P0 BRA `(.L_x_164) ;  /* 0xfffffffc00f08947 */ /* 0x004fea000383ffff */
[----:B------:R-:W-:Y:S05]  /*97a0*/  BRA `(.L_x_165) ;  /* 0xffffff9400dc7947 */ /* 0x000fea000383ffff */
.L_x_55:
[----:B----4-:R-:W-:-:S07]  /*97b0*/  MOV R0, UR5 ;  /* 0x0000000500007c02 */ /* 0x010fce0008000f00 */
.L_x_166:
[----:B-1----:R1:W2:Y:S02]  /*97c0*/  SYNCS.PHASECHK.TRANS64.TRYWAIT P0, [R0+URZ], R3 ;  /* 0x00000003000075a7 */ /* 0x0022a400080011ff */
[----:B--2---:R-:W-:Y:S05]  /*97d0*/  @!P0 NANOSLEEP.SYNCS 0x989680 ;  /* 0x009896800000895d */ /* 0x004fea0003900000 */
[----:B------:R-:W2:Y:S02]  /*97e0*/  @!P0 SYNCS.PHASECHK.TRANS64 P0, [R0+URZ], R3 ;  /* 0x00000003000085a7 */ /* 0x000ea400080010ff */
[----:B--2---:R-:W-:Y:S05]  /*97f0*/  @!P0 BRA `(.L_x_166) ;  /* 0xfffffffc00f08947 */ /* 0x004fea000383ffff */
[----:B------:R-:W-:Y:S05]  /*9800*/  BRA `(.L_x_167) ;  /* 0xffffff9400e87947 */ /* 0x000fea000383ffff */
.L_x_56:
[----:B----4-:R-:W-:-:S07]  /*9810*/  MOV R0, UR5 ;  /* 0x0000000500007c02 */ /* 0x010fce0008000f00 */
.L_x_168:
[----:B-1----:R1:W2:Y:S02]  /*9820*/  SYNCS.PHASECHK.TRANS64.TRYWAIT P0, [R0+URZ], R3 ;  /* 0x00000003000075a7 */ /* 0x0022a400080011ff */
[----:B--2---:R-:W-:Y:S05]  /*9830*/  @!P0 NANOSLEEP.SYNCS 0x989680 ;  /* 0x009896800000895d */ /* 0x004fea0003900000 */
[----:B------:R-:W2:Y:S02]  /*9840*/  @!P0 SYNCS.PHASECHK.TRANS64 P0, [R0+URZ], R3 ;  /* 0x00000003000085a7 */ /* 0x000ea400080010ff */
[----:B--2---:R-:W-:Y:S05]  /*9850*/  @!P0 BRA `(.L_x_168) ;  /* 0xfffffffc00f08947 */ /* 0x004fea000383ffff */
[----:B------:R-:W-:Y:S05]  /*9860*/  BRA `(.L_x_169) ;  /* 0xffffff9400f47947 */ /* 0x000fea000383ffff */
.L_x_57:
[----:B----4-:R-:W-:-:S07]  /*9870*/  MOV R0, UR5 ;  /* 0x0000000500007c02 */ /* 0x010fce0008000f00 */
.L_x_170:
[----:B-1----:R1:W2:Y:S02]  /*9880*/  SYNCS.PHASECHK.TRANS64.TRYWAIT P0, [R0+URZ], R3 ;  /* 0x00000003000075a7 */ /* 0x0022a400080011ff */
[----:B--2---:R-:W-:Y:S05]  /*9890*/  @!P0 NANOSLEEP.SYNCS 0x989680 ;  /* 0x009896800000895d */ /* 0x004fea0003900000 */
[----:B------:R-:W2:Y:S02]  /*98a0*/  @!P0 SYNCS.PHASECHK.TRANS64 P0, [R0+URZ], R3 ;  /* 0x00000003000085a7 */ /* 0x000ea400080010ff */
[----:B--2---:R-:W-:Y:S05]  /*98b0*/  @!P0 BRA `(.L_x_170) ;  /* 0xfffffffc00f08947 */ /* 0x004fea000383ffff */
[----:B------:R-:W-:Y:S05]  /*98c0*/  BRA `(.L_x_171) ;  /* 0xffffff9800007947 */ /* 0x000fea000383ffff */
.L_x_58:
[----:B----4-:R-:W-:-:S07]  /*98d0*/  MOV R0, UR5 ;  /* 0x0000000500007c02 */ /* 0x010fce0008000f00 */
.L_x_172:
[----:B-1----:R1:W2:Y:S02]  /*98e0*/  SYNCS.PHASECHK.TRANS64.TRYWAIT P0, [R0+URZ], R3 ;  /* 0x00000003000075a7 */ /* 0x0022a400080011ff */
[----:B--2---:R-:W-:Y:S05]  /*98f0*/  @!P0 NANOSLEEP.SYNCS 0x989680 ;  /* 0x009896800000895d */ /* 0x004fea0003900000 */
[----:B------:R-:W2:Y:S02]  /*9900*/  @!P0 SYNCS.PHASECHK.TRANS64 P0, [R0+URZ], R3 ;  /* 0x00000003000085a7 */ /* 0x000ea400080010ff */
[----:B--2---:R-:W-:Y:S05]  /*9910*/  @!P0 BRA `(.L_x_172) ;  /* 0xfffffffc00f08947 */ /* 0x004fea000383ffff */
[----:B------:R-:W-:Y:S05]  /*9920*/  BRA `(.L_x_173) ;  /* 0xffffff98000c7947 */ /* 0x000fea000383ffff */
.L_x_59:
[----:B----4-:R-:W-:-:S07]  /*9930*/  MOV R0, UR5 ;  /* 0x0000000500007c02 */ /* 0x010fce0008000f00 */
.L_x_174:
[----:B-1----:R1:W2:Y:S02]  /*9940*/  SYNCS.PHASECHK.TRANS64.TRYWAIT P0, [R0+URZ], R3 ;  /* 0x00000003000075a7 */ /* 0x0022a400080011ff */
[----:B--2---:R-:W-:Y:S05]  /*9950*/  @!P0 NANOSLEEP.SYNCS 0x989680 ;  /* 0x009896800000895d */ /* 0x004fea0003900000 */
[----:B------:R-:W2:Y:S02]  /*9960*/  @!P0 SYNCS.PHASECHK.TRANS64 P0, [R0+URZ], R3 ;  /* 0x00000003000085a7 */ /* 0x000ea400080010ff */
[----:B--2---:R-:W-:Y:S05]  /*9970*/  @!P0 BRA `(.L_x_174) ;  /* 0xfffffffc00f08947 */ /* 0x004fea000383ffff */
[----:B------:R-:W-:Y:S05]  /*9980*/  BRA `(.L_x_175) ;  /* 0xffffff9800187947 */ /* 0x000fea000383ffff */
.L_x_62:
[----:B-1----:R1:W2:Y:S02]  /*9990*/  SYNCS.PHASECHK.TRANS64.TRYWAIT P0, [R0+URZ+0x210], R5 ;  /* 0x00021005000075a7 */ /* 0x0022a400080011ff */
[----:B--2---:R-:W-:Y:S05]  /*99a0*/  @!P0 NANOSLEEP.SYNCS 0x989680 ;  /* 0x009896800000895d */ /* 0x004fea0003900000 */
[----:B------:R-:W2:Y:S02]  /*99b0*/  @!P0 SYNCS.PHASECHK.TRANS64 P0, [R0+URZ+0x210], R5 ;  /* 0x00021005000085a7 */ /* 0x000ea400080010ff */
[----:B--2---:R-:W-:Y:S05]  /*99c0*/  @!P0 BRA `(.L_x_62) ;  /* 0xfffffffc00f08947 */ /* 0x004fea000383ffff */
[----:B------:R-:W-:Y:S05]  /*99d0*/  BRA `(.L_x_176) ;  /* 0xffffff9800747947 */ /* 0x000fea000383ffff */
.L_x_63:
[----:B------:R-:W-:-:S07]  /*99e0*/  MOV R0, UR5 ;  /* 0x0000000500007c02 */ /* 0x000fce0008000f00 */
.L_x_177:
[----:B-1----:R1:W2:Y:S02]  /*99f0*/  SYNCS.PHASECHK.TRANS64.TRYWAIT P0, [R0+URZ+0x1c0], R5 ;  /* 0x0001c005000075a7 */ /* 0x0022a400080011ff */
[----:B--2---:R-:W-:Y:S05]  /*9a00*/  @!P0 NANOSLEEP.SYNCS 0x989680 ;  /* 0x009896800000895d */ /* 0x004fea0003900000 */
[----:B------:R-:W2:Y:S02]  /*9a10*/  @!P0 SYNCS.PHASECHK.TRANS64 P0, [R0+URZ+0x1c0], R5 ;  /* 0x0001c005000085a7 */ /* 0x000ea400080010ff */
[----:B--2---:R-:W-:Y:S05]  /*9a20*/  @!P0 BRA `(.L_x_177) ;  /* 0xfffffffc00f08947 */ /* 0x004fea000383ffff */
[----:B------:R-:W-:Y:S05]  /*9a30*/  BRA `(.L_x_178) ;  /* 0xffffff9800847947 */ /* 0x000fea000383ffff */
.L_x_64:
[----:B-1----:R1:W2:Y:S02]  /*9a40*/  SYNCS.PHASECHK.TRANS64.TRYWAIT P1, [R0+URZ+0x1b0], R5 ;  /* 0x0001b005000075a7 */ /* 0x0022a400080211ff */
[----:B--2---:R-:W-:Y:S05]  /*9a50*/  @!P1 NANOSLEEP.SYNCS 0x989680 ;  /* 0x009896800000995d */ /* 0x004fea0003900000 */
[----:B------:R-:W2:Y:S02]  /*9a60*/  @!P1 SYNCS.PHASECHK.TRANS64 P1, [R0+URZ+0x1b0], R5 ;  /* 0x0001b005000095a7 */ /* 0x000ea400080210ff */
[----:B--2---:R-:W-:Y:S05]  /*9a70*/  @!P1 BRA `(.L_x_64) ;  /* 0xfffffffc00f09947 */ /* 0x004fea000383ffff */
[----:B------:R-:W-:Y:S05]  /*9a80*/  BRA `(.L_x_179) ;  /* 0xffffff9800b47947 */ /* 0x000fea000383ffff */
.L_x_67:
[----:B------:R-:W-:-:S07]  /*9a90*/  MOV R0, UR5 ;  /* 0x0000000500007c02 */ /* 0x000fce0008000f00 */
.L_x_180:
[----:B-1----:R1:W2:Y:S02]  /*9aa0*/  SYNCS.PHASECHK.TRANS64.TRYWAIT P0, [R0+URZ+0x1c0], R3 ;  /* 0x0001c003000075a7 */ /* 0x0022a400080011ff */
[----:B--2---:R-:W-:Y:S05]  /*9ab0*/  @!P0 NANOSLEEP.SYNCS 0x989680 ;  /* 0x009896800000895d */ /* 0x004fea0003900000 */
[----:B------:R-:W2:Y:S02]  /*9ac0*/  @!P0 SYNCS.PHASECHK.TRANS64 P0, [R0+URZ+0x1c0], R3 ;  /* 0x0001c003000085a7 */ /* 0x000ea400080010ff */
[----:B--2---:R-:W-:Y:S05]  /*9ad0*/  @!P0 BRA `(.L_x_180) ;  /* 0xfffffffc00f08947 */ /* 0x004fea000383ffff */
[----:B------:R-:W-:Y:S05]  /*9ae0*/  BRA `(.L_x_66) ;  /* 0xffffff9c00087947 */ /* 0x000fea000383ffff */
.L_x_74:
[----:B-1----:R1:W2:Y:S02]  /*9af0*/  SYNCS.PHASECHK.TRANS64.TRYWAIT P1, [R0+URZ+0x1b0], R5 ;  /* 0x0001b005000075a7 */ /* 0x0022a400080211ff */
[----:B--2---:R-:W-:Y:S05]  /*9b00*/  @!P1 NANOSLEEP.SYNCS 0x989680 ;  /* 0x009896800000995d */ /* 0x004fea0003900000 */
[----:B------:R-:W2:Y:S02]  /*9b10*/  @!P1 SYNCS.PHASECHK.TRANS64 P1, [R0+URZ+0x1b0], R5 ;  /* 0x0001b005000095a7 */ /* 0x000ea400080210ff */
[----:B--2---:R-:W-:Y:S05]  /*9b20*/  @!P1 BRA `(.L_x_74) ;  /* 0xfffffffc00f09947 */ /* 0x004fea000383ffff */
[----:B------:R-:W-:Y:S05]  /*9b30*/  BRA `(.L_x_181) ;  /* 0xffffffa0005c7947 */ /* 0x000fea000383ffff */
.L_x_75:
[----:B------:R-:W-:-:S07]  /*9b40*/  MOV R3, UR9 ;  /* 0x0000000900037c02 */ /* 0x000fce0008000f00 */
.L_x_182:
[----:B-1----:R1:W2:Y:S02]  /*9b50*/  SYNCS.PHASECHK.TRANS64.TRYWAIT P0, [R3+URZ+0x1f0], R0 ;  /* 0x0001f000030075a7 */ /* 0x0022a400080011ff */
[----:B--2---:R-:W-:Y:S05]  /*9b60*/  @!P0 NANOSLEEP.SYNCS 0x989680 ;  /* 0x009896800000895d */ /* 0x004fea0003900000 */
[----:B------:R-:W2:Y:S02]  /*9b70*/  @!P0 SYNCS.PHASECHK.TRANS64 P0, [R3+URZ+0x1f0], R0 ;  /* 0x0001f000030085a7 */ /* 0x000ea400080010ff */
[----:B--2---:R-:W-:Y:S05]  /*9b80*/  @!P0 BRA `(.L_x_182) ;  /* 0xfffffffc00f08947 */ /* 0x004fea000383ffff */
[----:B------:R-:W-:Y:S05]  /*9b90*/  BRA `(.L_x_183) ;  /* 0xffffffa000907947 */ /* 0x000fea000383ffff */
.L_x_78:
[----:B------:R-:W-:Y:S07]  /*9ba0*/  MOV R0, UR7 ;  /* 0x0000000700007c02 */ /* 0x000fee0008000f00 */
.L_x_184:
[----:B-1----:R1:W2:Y:S02]  /*9bb0*/  SYNCS.PHASECHK.TRANS64.TRYWAIT P0, [R0+URZ], R3 ;  /* 0x00000003000075a7 */ /* 0x0022a400080011ff */
[----:B--2---:R-:W-:Y:S05]  /*9bc0*/  @!P0 NANOSLEEP.SYNCS 0x989680 ;  /* 0x009896800000895d */ /* 0x004fea0003900000 */
[----:B------:R-:W2:Y:S02]  /*9bd0*/  @!P0 SYNCS.PHASECHK.TRANS64 P0, [R0+URZ], R3 ;  /* 0x00000003000085a7 */ /* 0x000ea400080010ff */
[----:B--2---:R-:W-:Y:S05]  /*9be0*/  @!P0 BRA `(.L_x_184) ;  /* 0xfffffffc00f08947 */ /* 0x004fea000383ffff */
[----:B------:R-:W-:Y:S05]  /*9bf0*/  BRA `(.L_x_77) ;  /* 0xffffffa000b07947 */ /* 0x000fea000383ffff */
.L_x_81:
[----:B------:R-:W-:-:S07]  /*9c00*/  MOV R0, UR5 ;  /* 0x0000000500007c02 */ /* 0x000fce0008000f00 */
.L_x_185:
[----:B--2---:R2:W3:Y:S02]  /*9c10*/  SYNCS.PHASECHK.TRANS64.TRYWAIT P0, [R0+URZ], R3 ;  /* 0x00000003000075a7 */ /* 0x0044e400080011ff */
[----:B---3--:R-:W-:Y:S05]  /*9c20*/  @!P0 NANOSLEEP.SYNCS 0x989680 ;  /* 0x009896800000895d */ /* 0x008fea0003900000 */
[----:B------:R-:W3:Y:S02]  /*9c30*/  @!P0 SYNCS.PHASECHK.TRANS64 P0, [R0+URZ], R3 ;  /* 0x00000003000085a7 */ /* 0x000ee400080010ff */
[----:B---3--:R-:W-:Y:S05]  /*9c40*/  @!P0 BRA `(.L_x_185) ;  /* 0xfffffffc00f08947 */ /* 0x008fea000383ffff */
[----:B------:R-:W-:Y:S05]  /*9c50*/  BRA `(.L_x_186) ;  /* 0xffffffa400547947 */ /* 0x000fea000383ffff */
.L_x_82:
[----:B------:R-:W-:-:S07]  /*9c60*/  MOV R0, UR5 ;  /* 0x0000000500007c02 */ /* 0x000fce0008000f00 */
.L_x_187:
[----:B--2---:R2:W3:Y:S02]  /*9c70*/  SYNCS.PHASECHK.TRANS64.TRYWAIT P0, [R0+URZ], R3 ;  /* 0x00000003000075a7 */ /* 0x0044e400080011ff */
[----:B---3--:R-:W-:Y:S05]  /*9c80*/  @!P0 NANOSLEEP.SYNCS 0x989680 ;  /* 0x009896800000895d */ /* 0x008fea0003900000 */
[----:B------:R-:W3:Y:S02]  /*9c90*/  @!P0 SYNCS.PHASECHK.TRANS64 P0, [R0+URZ], R3 ;  /* 0x00000003000085a7 */ /* 0x000ee400080010ff */
[----:B---3--:R-:W-:Y:S05]  /*9ca0*/  @!P0 BRA `(.L_x_187) ;  /* 0xfffffffc00f08947 */ /* 0x008fea000383ffff */
[----:B------:R-:W-:Y:S05]  /*9cb0*/  BRA `(.L_x_188) ;  /* 0xffffffa400607947 */ /* 0x000fea000383ffff */
.L_x_83:
[----:B------:R-:W-:-:S07]  /*9cc0*/  MOV R0, UR5 ;  /* 0x0000000500007c02 */ /* 0x000fce0008000f00 */
.L_x_189:
[----:B--2---:R2:W3:Y:S02]  /*9cd0*/  SYNCS.PHASECHK.TRANS64.TRYWAIT P0, [R0+URZ], R3 ;  /* 0x00000003000075a7 */ /* 0x0044e400080011ff */
[----:B---3--:R-:W-:Y:S05]  /*9ce0*/  @!P0 NANOSLEEP.SYNCS 0x989680 ;  /* 0x009896800000895d */ /* 0x008fea0003900000 */
[----:B------:R-:W3:Y:S02]  /*9cf0*/  @!P0 SYNCS.PHASECHK.TRANS64 P0, [R0+URZ], R3 ;  /* 0x00000003000085a7 */ /* 0x000ee400080010ff */
[----:B---3--:R-:W-:Y:S05]  /*9d00*/  @!P0 BRA `(.L_x_189) ;  /* 0xfffffffc00f08947 */ /* 0x008fea000383ffff */
[----:B------:R-:W-:Y:S05]  /*9d10*/  BRA `(.L_x_190) ;  /* 0xffffffa4006c7947 */ /* 0x000fea000383ffff */
.L_x_84:
[----:B------:R-:W-:-:S07]  /*9d20*/  MOV R0, UR7 ;  /* 0x0000000700007c02 */ /* 0x000fce0008000f00 */
.L_x_191:
[----:B--2---:R2:W3:Y:S02]  /*9d30*/  SYNCS.PHASECHK.TRANS64.TRYWAIT P0, [R0+URZ], R3 ;  /* 0x00000003000075a7 */ /* 0x0044e400080011ff */
[----:B---3--:R-:W-:Y:S05]  /*9d40*/  @!P0 NANOSLEEP.SYNCS 0x989680 ;  /* 0x009896800000895d */ /* 0x008fea0003900000 */
[----:B------:R-:W3:Y:S02]  /*9d50*/  @!P0 SYNCS.PHASECHK.TRANS64 P0, [R0+URZ], R3 ;  /* 0x00000003000085a7 */ /* 0x000ee400080010ff */
[----:B---3--:R-:W-:Y:S05]  /*9d60*/  @!P0 BRA `(.L_x_191) ;  /* 0xfffffffc00f08947 */ /* 0x008fea000383ffff */
[----:B------:R-:W-:Y:S05]  /*9d70*/  BRA `(.L_x_192) ;  /* 0xffffffa400787947 */ /* 0x000fea000383ffff */
.L_x_89:
[----:B--2---:R2:W3:Y:S02]  /*9d80*/  SYNCS.PHASECHK.TRANS64.TRYWAIT P0, [R0+URZ+0x1b0], R3 ;  /* 0x0001b003000075a7 */ /* 0x0044e400080011ff */
[----:B---3--:R-:W-:Y:S05]  /*9d90*/  @!P0 NANOSLEEP.SYNCS 0x989680 ;  /* 0x009896800000895d */ /* 0x008fea0003900000 */
[----:B------:R-:W3:Y:S02]  /*9da0*/  @!P0 SYNCS.PHASECHK.TRANS64 P0, [R0+URZ+0x1b0], R3 ;  /* 0x0001b003000085a7 */ /* 0x000ee400080010ff */
[----:B---3--:R-:W-:Y:S05]  /*9db0*/  @!P0 BRA `(.L_x_89) ;  /* 0xfffffffc00f08947 */ /* 0x008fea000383ffff */
[----:B------:R-:W-:Y:S05]  /*9dc0*/  BRA `(.L_x_193) ;  /* 0xffffffa8007c7947 */ /* 0x000fea000383ffff */
.L_x_92:
[----:B------:R-:W-:Y:S07]  /*9dd0*/  MOV R0, UR7 ;  /* 0x0000000700007c02 */ /* 0x000fee0008000f00 */
.L_x_194:
[----:B--2---:R2:W3:Y:S02]  /*9de0*/  SYNCS.PHASECHK.TRANS64.TRYWAIT P0, [R0+URZ+0x1a8], R3 ;  /* 0x0001a803000075a7 */ /* 0x0044e400080011ff */
[----:B---3--:R-:W-:Y:S05]  /*9df0*/  @!P0 NANOSLEEP.SYNCS 0x989680 ;  /* 0x009896800000895d */ /* 0x008fea0003900000 */
[----:B------:R-:W3:Y:S02]  /*9e00*/  @!P0 SYNCS.PHASECHK.TRANS64 P0, [R0+URZ+0x1a8], R3 ;  /* 0x0001a803000085a7 */ /* 0x000ee400080010ff */
[----:B---3--:R-:W-:Y:S05]  /*9e10*/  @!P0 BRA `(.L_x_194) ;  /* 0xfffffffc00f08947 */ /* 0x008fea000383ffff */
[----:B------:R-:W-:Y:S05]  /*9e20*/  BRA `(.L_x_91) ;  /* 0xffffffac005c7947 */ /* 0x000fea000383ffff */
.L_x_95:
[----:B--2---:R-:W-:Y:S07]  /*9e30*/  MOV R3, UR7 ;  /* 0x0000000700037c02 */ /* 0x004fee0008000f00 */
.L_x_195:
[----:B-1----:R1:W2:Y:S02]  /*9e40*/  SYNCS.PHASECHK.TRANS64.TRYWAIT P0, [R3+URZ+0x190], R12 ;  /* 0x0001900c030075a7 */ /* 0x0022a400080011ff */
[----:B--2---:R-:W-:Y:S05]  /*9e50*/  @!P0 NANOSLEEP.SYNCS 0x989680 ;  /* 0x009896800000895d */ /* 0x004fea0003900000 */
[----:B------:R-:W2:Y:S02]  /*9e60*/  @!P0 SYNCS.PHASECHK.TRANS64 P0, [R3+URZ+0x190], R12 ;  /* 0x0001900c030085a7 */ /* 0x000ea400080010ff */
[----:B--2---:R-:W-:Y:S05]  /*9e70*/  @!P0 BRA `(.L_x_195) ;  /* 0xfffffffc00f08947 */ /* 0x004fea000383ffff */
[----:B------:R-:W-:Y:S05]  /*9e80*/  BRA `(.L_x_196) ;  /* 0xffffffac00d47947 */ /* 0x000fea000383ffff */
.L_x_96:
[----:B------:R-:W-:Y:S07]  /*9e90*/  MOV R3, UR7 ;  /* 0x0000000700037c02 */ /* 0x000fee0008000f00 */
.L_x_197:
[----:B-1----:R1:W2:Y:S02]  /*9ea0*/  SYNCS.PHASECHK.TRANS64.TRYWAIT P0, [R3+URZ+0x198], R12 ;  /* 0x0001980c030075a7 */ /* 0x0022a400080011ff */
[----:B--2---:R-:W-:Y:S05]  /*9eb0*/  @!P0 NANOSLEEP.SYNCS 0x989680 ;  /* 0x009896800000895d */ /* 0x004fea0003900000 */
[----:B------:R-:W2:Y:S02]  /*9ec0*/  @!P0 SYNCS.PHASECHK.TRANS64 P0, [R3+URZ+0x198], R12 ;  /* 0x0001980c030085a7 */ /* 0x000ea400080010ff */
[----:B--2---:R-:W-:Y:S05]  /*9ed0*/  @!P0 BRA `(.L_x_197) ;  /* 0xfffffffc00f08947 */ /* 0x004fea000383ffff */
[----:B------:R-:W-:Y:S05]  /*9ee0*/  BRA `(.L_x_198) ;  /* 0xffffffb000547947 */ /* 0x000fea000383ffff */
.L_x_98:
[----:B------:R-:W-:-:S07]  /*9ef0*/  MOV R0, UR7 ;  /* 0x0000000700007c02 */ /* 0x000fce0008000f00 */
.L_x_199:
[----:B-1----:R1:W3:Y:S02]  /*9f00*/  SYNCS.PHASECHK.TRANS64.TRYWAIT P0, [R0+URZ+0x190], R3 ;  /* 0x00019003000075a7 */ /* 0x0022e400080011ff */
[----:B---3--:R-:W-:Y:S05]  /*9f10*/  @!P0 NANOSLEEP.SYNCS 0x989680 ;  /* 0x009896800000895d */ /* 0x008fea0003900000 */
[----:B------:R-:W3:Y:S02]  /*9f20*/  @!P0 SYNCS.PHASECHK.TRANS64 P0, [R0+URZ+0x190], R3 ;  /* 0x00019003000085a7 */ /* 0x000ee400080010ff */
[----:B---3--:R-:W-:Y:S05]  /*9f30*/  @!P0 BRA `(.L_x_199) ;  /* 0xfffffffc00f08947 */ /* 0x008fea000383ffff */
[----:B------:R-:W-:Y:S05]  /*9f40*/  BRA `(.L_x_200) ;  /* 0xffffffb000c47947 */ /* 0x000fea000383ffff */
.L_x_100:
[----:B--2---:R2:W4:Y:S02]  /*9f50*/  SYNCS.PHASECHK.TRANS64.TRYWAIT P0, [R0+URZ+0x1b0], R3 ;  /* 0x0001b003000075a7 */ /* 0x00452400080011ff */
[----:B----4-:R-:W-:Y:S05]  /*9f60*/  @!P0 NANOSLEEP.SYNCS 0x989680 ;  /* 0x009896800000895d */ /* 0x010fea0003900000 */
[----:B------:R-:W4:Y:S02]  /*9f70*/  @!P0 SYNCS.PHASECHK.TRANS64 P0, [R0+URZ+0x1b0], R3 ;  /* 0x0001b003000085a7 */ /* 0x000f2400080010ff */
[----:B----4-:R-:W-:Y:S05]  /*9f80*/  @!P0 BRA `(.L_x_100) ;  /* 0xfffffffc00f08947 */ /* 0x010fea000383ffff */
[----:B------:R-:W-:Y:S05]  /*9f90*/  BRA `(.L_x_201) ;  /* 0xffffffb400907947 */ /* 0x000fea000383ffff */
.L_x_111:
[----:B-1----:R1:W3:Y:S02]  /*9fa0*/  SYNCS.PHASECHK.TRANS64.TRYWAIT P1, [R3+URZ+0x180], R0 ;  /* 0x00018000030075a7 */ /* 0x0022e400080211ff */
[----:B---3--:R-:W-:Y:S05]  /*9fb0*/  @!P1 NANOSLEEP.SYNCS 0x989680 ;  /* 0x009896800000995d */ /* 0x008fea0003900000 */
[----:B------:R-:W3:Y:S02]  /*9fc0*/  @!P1 SYNCS.PHASECHK.TRANS64 P1, [R3+URZ+0x180], R0 ;  /* 0x00018000030095a7 */ /* 0x000ee400080210ff */
[----:B---3--:R-:W-:Y:S05]  /*9fd0*/  @!P1 BRA `(.L_x_111) ;  /* 0xfffffffc00f09947 */ /* 0x008fea000383ffff */
[----:B------:R-:W-:Y:S05]  /*9fe0*/  BRA `(.L_x_110) ;  /* 0xffffffc000b87947 */ /* 0x000fea000383ffff */
.L_x_113:
[----:B---3--:R3:W4:Y:S02]  /*9ff0*/  SYNCS.PHASECHK.TRANS64.TRYWAIT P0, [R116+URZ+0x1d0], R5 ;  /* 0x0001d005740075a7 */ /* 0x00872400080011ff */
[----:B----4-:R-:W-:Y:S05]  /*a000*/  @!P0 NANOSLEEP.SYNCS 0x989680 ;  /* 0x009896800000895d */ /* 0x010fea0003900000 */
[----:B------:R-:W4:Y:S02]  /*a010*/  @!P0 SYNCS.PHASECHK.TRANS64 P0, [R116+URZ+0x1d0], R5 ;  /* 0x0001d005740085a7 */ /* 0x000f2400080010ff */
[----:B----4-:R-:W-:Y:S05]  /*a020*/  @!P0 BRA `(.L_x_113) ;  /* 0xfffffffc00f08947 */ /* 0x010fea000383ffff */
[----:B------:R-:W-:Y:S05]  /*a030*/  BRA `(.L_x_112) ;  /* 0xffffffc400147947 */ /* 0x000fea000383ffff */
.L_x_121:
[----:B--2---:R2:W3:Y:S02]  /*a040*/  SYNCS.PHASECHK.TRANS64.TRYWAIT P0, [R125+URZ+0x180], R0 ;  /* 0x000180007d0075a7 */ /* 0x0044e400080011ff */
[----:B---3--:R-:W-:Y:S05]  /*a050*/  @!P0 NANOSLEEP.SYNCS 0x989680 ;  /* 0x009896800000895d */ /* 0x008fea0003900000 */
[----:B------:R-:W3:Y:S02]  /*a060*/  @!P0 SYNCS.PHASECHK.TRANS64 P0, [R125+URZ+0x180], R0 ;  /* 0x000180007d0085a7 */ /* 0x000ee400080010ff */
[----:B---3--:R-:W-:Y:S05]  /*a070*/  @!P0 BRA `(.L_x_121) ;  /* 0xfffffffc00f08947 */ /* 0x008fea000383ffff */
[----:B------:R-:W-:Y:S05]  /*a080*/  BRA `(.L_x_120) ;  /* 0xffffffd800187947 */ /* 0x000fea000383ffff */
        .weak           $__internal_0_$__cuda_sm10x_tcgen05_guardrail_trap_col_being_dealloced_not_returned_by_alloc
        .type           $__internal_0_$__cuda_sm10x_tcgen05_guardrail_trap_col_being_dealloced_not_returned_by_alloc,@function
        .size           $__internal_0_$__cuda_sm10x_tcgen05_guardrail_trap_col_being_dealloced_not_returned_by_alloc,($__internal_1_$__cuda_sm10x_tcgen05_guardrail_trap_phase_invalid_during_alloc - $__internal_0_$__cuda_sm10x_tcgen05_guardrail_trap_col_being_dealloced_not_returned_by_alloc)
$__internal_0_$__cuda_sm10x_tcgen05_guardrail_trap_col_being_dealloced_not_returned_by_alloc:
[----:B------:R-:W-:Y:S05]  /*a090*/  BPT.TRAP 0x1 ;  /* 0x000000040000795c */ /* 0x000fea0000300000 */
[----:B------:R-:W-:-:S04]  /*a0a0*/  HFMA2 R3, -RZ, RZ, 0, 0 ;  /* 0x00000000ff037431 */ /* 0x000fc800000001ff */
[----:B------:R-:W-:Y:S05]  /*a0b0*/  RET.REL.NODEC R2 `(_ZN7cutlass13device_kernelINS_4gemm6kernel13GemmUniversalIN4cute5tupleIJiiiiEEENS1_10collective13CollectiveMmaINS1_35MainloopSm100TmaUmmaWarpSpecializedILi24ELi2ELi4ENS5_IJNS4_1CILi1EEESB_SB_EEEEENS5_IJNSA_ILi128EEESE_NSA_ILi32EEEEEEaNS5_IJSB_llEEEaNS5_IJlSB_lEEENS4_8TiledMMAINS4_8MMA_AtomIJNS4_15SM100_MMA_S8_SSIaaiLi128ELi128ELNS4_4UMMA5MajorE1ELSN_0ELNSM_8SaturateE0EEEEEENS4_6LayoutISC_NS5_IJNSA_ILi0EEESS_SS_EEEEENS5_IJNS4_10UnderscoreESV_SV_EEEEENS4_13SM90_TMA_LOADENS4_14ComposedLayoutINS4_7SwizzleILi3ELi4ELi3EEENS4_18smem_ptr_flag_bitsILi8EEENSR_INS5_IJSE_NSA_ILi8EEEEEENS5_IJSB_SE_EEEEEEEvNS4_8identityESY_NSZ_INS10_ILi1ELi4ELi3EEES13_NSR_INS5_IJS14_SF_EEENS5_IJSF_SB_EEEEEEEvS19_EENS_8epilogue10collective18CollectiveEpilogueINS1G_23Sm100TmaWarpSpecializedILi2ELi2ELi64ELb0ELb0EEEJSG_NS5_IJNSR_ISE_SB_EENSR_INSA_ILi64EEESB_EEEEEaSI_aSI_NS1G_6fusion15FusionCallbacksIS1K_NS1P_17LinearCombinationIaiaiLNS_15FloatRoundStyleE2EEESG_S1O_JEEENS4_5SM1004TMEM4LOAD26SM100_TMEM_LOAD_32dp32b64xESY_NSZ_INS10_ILi2ELi4ELi3EEES13_NSR_INS5_IJS14_S1M_EEENS5_IJS1M_SB_EEEEEEENS4_39AutoVectorizingCopyWithAssumedAlignmentILi128EEENS4_14SM90_TMA_STOREES23_S25_S25_EEEvvEEEEvNT_6ParamsE) ;  /* 0xffffff5c02d07950 */ /* 0x000fea0003c3ffff */
        .weak           $__internal_1_$__cuda_sm10x_tcgen05_guardrail_trap_phase_invalid_during_alloc
        .type           $__internal_1_$__cuda_sm10x_tcgen05_guardrail_trap_phase_invalid_during_alloc,@function
        .size           $__internal_1_$__cuda_sm10x_tcgen05_guardrail_trap_phase_invalid_during_alloc,($__internal_2_$__cuda_sm10x_tcgen05_guardrail_trap_unallocated_columns_being_dealloced - $__internal_1_$__cuda_sm10x_tcgen05_guardrail_trap_phase_invalid_during_alloc)
$__internal_1_$__cuda_sm10x_tcgen05_guardrail_trap_phase_invalid_during_alloc:
[----:B------:R-:W-:Y:S05]  /*a0c0*/  BPT.TRAP 0x1 ;  /* 0x000000040000795c */ /* 0x000fea0000300000 */
[----:B------:R-:W-:-:S04]  /*a0d0*/  MOV R3, 0x0 ;  /* 0x0000000000037802 */ /* 0x000fc80000000f00 */
[----:B------:R-:W-:Y:S05]  /*a0e0*/  RET.REL.NODEC R2 `(_ZN7cutlass13device_kernelINS_4gemm6kernel13GemmUniversalIN4cute5tupleIJiiiiEEENS1_10collective13CollectiveMmaINS1_35MainloopSm100TmaUmmaWarpSpecializedILi24ELi2ELi4ENS5_IJNS4_1CILi1EEESB_SB_EEEEENS5_IJNSA_ILi128EEESE_NSA_ILi32EEEEEEaNS5_IJSB_llEEEaNS5_IJlSB_lEEENS4_8TiledMMAINS4_8MMA_AtomIJNS4_15SM100_MMA_S8_SSIaaiLi128ELi128ELNS4_4UMMA5MajorE1ELSN_0ELNSM_8SaturateE0EEEEEENS4_6LayoutISC_NS5_IJNSA_ILi0EEESS_SS_EEEEENS5_IJNS4_10UnderscoreESV_SV_EEEEENS4_13SM90_TMA_LOADENS4_14ComposedLayoutINS4_7SwizzleILi3ELi4ELi3EEENS4_18smem_ptr_flag_bitsILi8EEENSR_INS5_IJSE_NSA_ILi8EEEEEENS5_IJSB_SE_EEEEEEEvNS4_8identityESY_NSZ_INS10_ILi1ELi4ELi3EEES13_NSR_INS5_IJS14_SF_EEENS5_IJSF_SB_EEEEEEEvS19_EENS_8epilogue10collective18CollectiveEpilogueINS1G_23Sm100TmaWarpSpecializedILi2ELi2ELi64ELb0ELb0EEEJSG_NS5_IJNSR_ISE_SB_EENSR_INSA_ILi64EEESB_EEEEEaSI_aSI_NS1G_6fusion15FusionCallbacksIS1K_NS1P_17LinearCombinationIaiaiLNS_15FloatRoundStyleE2EEESG_S1O_JEEENS4_5SM1004TMEM4LOAD26SM100_TMEM_LOAD_32dp32b64xESY_NSZ_INS10_ILi2ELi4ELi3EEES13_NSR_INS5_IJS14_S1M_EEENS5_IJS1M_SB_EEEEEEENS4_39AutoVectorizingCopyWithAssumedAlignmentILi128EEENS4_14SM90_TMA_STOREES23_S25_S25_EEEvvEEEEvNT_6ParamsE) ;  /* 0xffffff5c02c47950 */ /* 0x000fea0003c3ffff */
        .weak           $__internal_2_$__cuda_sm10x_tcgen05_guardrail_trap_unallocated_columns_being_dealloced
        .type           $__internal_2_$__cuda_sm10x_tcgen05_guardrail_trap_unallocated_columns_being_dealloced,@function
        .size           $__internal_2_$__cuda_sm10x_tcgen05_guardrail_trap_unallocated_columns_being_dealloced,(.L_x_203 - $__internal_2_$__cuda_sm10x_tcgen05_guardrail_trap_unallocated_columns_being_dealloced)
$__internal_2_$__cuda_sm10x_tcgen05_guardrail_trap_unallocated_columns_being_dealloced:
[----:B------:R-:W-:Y:S05]  /*a0f0*/  BPT.TRAP 0x1 ;  /* 0x000000040000795c */ /* 0x000fea0000300000 */
[----:B------:R-:W-:-:S04]  /*a100*/  HFMA2 R3, -RZ, RZ, 0, 0 ;  /* 0x00000000ff037431 */ /* 0x000fc800000001ff */
[----:B------:R-:W-:Y:S05]  /*a110*/  RET.REL.NODEC R2 `(_ZN7cutlass13device_kernelINS_4gemm6kernel13GemmUniversalIN4cute5tupleIJiiiiEEENS1_10collective13CollectiveMmaINS1_35MainloopSm100TmaUmmaWarpSpecializedILi24ELi2ELi4ENS5_IJNS4_1CILi1EEESB_SB_EEEEENS5_IJNSA_ILi128EEESE_NSA_ILi32EEEEEEaNS5_IJSB_llEEEaNS5_IJlSB_lEEENS4_8TiledMMAINS4_8MMA_AtomIJNS4_15SM100_MMA_S8_SSIaaiLi128ELi128ELNS4_4UMMA5MajorE1ELSN_0ELNSM_8SaturateE0EEEEEENS4_6LayoutISC_NS5_IJNSA_ILi0EEESS_SS_EEEEENS5_IJNS4_10UnderscoreESV_SV_EEEEENS4_13SM90_TMA_LOADENS4_14ComposedLayoutINS4_7SwizzleILi3ELi4ELi3EEENS4_18smem_ptr_flag_bitsILi8EEENSR_INS5_IJSE_NSA_ILi8EEEEEENS5_IJSB_SE_EEEEEEEvNS4_8identityESY_NSZ_INS10_ILi1ELi4ELi3EEES13_NSR_INS5_IJS14_SF_EEENS5_IJSF_SB_EEEEEEEvS19_EENS_8epilogue10collective18CollectiveEpilogueINS1G_23Sm100TmaWarpSpecializedILi2ELi2ELi64ELb0ELb0EEEJSG_NS5_IJNSR_ISE_SB_EENSR_INSA_ILi64EEESB_EEEEEaSI_aSI_NS1G_6fusion15FusionCallbacksIS1K_NS1P_17LinearCombinationIaiaiLNS_15FloatRoundStyleE2EEESG_S1O_JEEENS4_5SM1004TMEM4LOAD26SM100_TMEM_LOAD_32dp32b64xESY_NSZ_INS10_ILi2ELi4ELi3EEES13_NSR_INS5_IJS14_S1M_EEENS5_IJS1M_SB_EEEEEEENS4_39AutoVectorizingCopyWithAssumedAlignmentILi128EEENS4_14SM90_TMA_STOREES23_S25_S25_EEEvvEEEEvNT_6ParamsE) ;  /* 0xffffff5c02b87950 */ /* 0x000fea0003c3ffff */
.L_x_202:
[----:B------:R-:W-:-:S00]  /*a120*/  BRA `(.L_x_202) ;  /* 0xfffffffc00fc7947 */ /* 0x000fc0000383ffff */
[----:B------:R-:W-:-:S00]  /*a130*/  NOP ;  /* 0x0000000000007918 */ /* 0x000fc00000000000 */
        /* <DEDUP_REMOVED lines=12> */
.L_x_203:


//--------------------- .nv.global.init           --------------------------
	.section	.nv.global.init,"aw",@progbits
.nv.global.init:
	.type		$str$27,@object
	.size		$str$27,($str$28 - $str$27)
$str$27:
        /*0000*/ 	.byte	0x28, 0x61, 0x64, 0x64, 0x72, 0x65, 0x73, 0x73, 0x20, 0x26, 0x20, 0x6d, 0x61, 0x73, 0x6b, 0x29
        /*0010*/ 	.byte	0x20, 0x3d, 0x3d, 0x20, 0x30, 0x00
	.type		$str$28,@object
	.size		$str$28,($str$26 - $str$28)
$str$28:
        /*0016*/ 	.byte	0x2f, 0x74, 0x6d, 0x70, 0x2f, 0x63, 0x75, 0x74, 0x6c, 0x61, 0x73, 0x73, 0x5f, 0x73, 0x77, 0x65
        /*0026*/ 	.byte	0x65, 0x70, 0x5f, 0x73, 0x72, 0x63, 0x2f, 0x69, 0x6e, 0x63, 0x6c, 0x75, 0x64, 0x65, 0x2f, 0x63
        /*0036*/ 	.byte	0x75, 0x74, 0x65, 0x2f, 0x70, 0x6f, 0x69, 0x6e, 0x74, 0x65, 0x72, 0x5f, 0x66, 0x6c, 0x61, 0x67
        /*0046*/ 	.byte	0x67, 0x65, 0x64, 0x2e, 0x68, 0x70, 0x70, 0x00
	.type		$str$26,@object
	.size		$str$26,($str$25 - $str$26)
$str$26:
        /*004e*/ 	.byte	0x2f, 0x74, 0x6d, 0x70, 0x2f, 0x63, 0x75, 0x74, 0x6c, 0x61, 0x73, 0x73, 0x5f, 0x73, 0x77, 0x65
        /*005e*/ 	.byte	0x65, 0x70, 0x5f, 0x73, 0x72, 0x63, 0x2f, 0x69, 0x6e, 0x63, 0x6c, 0x75, 0x64, 0x65, 0x2f, 0x63
        /*006e*/ 	.byte	0x75, 0x74, 0x65, 0x2f, 0x61, 0x74, 0x6f, 0x6d, 0x2f, 0x63, 0x6f, 0x70, 0x79, 0x5f, 0x74, 0x72
        /*007e*/ 	.byte	0x61, 0x69, 0x74, 0x73, 0x5f, 0x73, 0x6d, 0x31, 0x30, 0x30, 0x2e, 0x68, 0x70, 0x70, 0x00
	.type		$str$25,@object
	.size		$str$25,(__unnamed_1 - $str$25)
$str$25:
        /*008d*/ 	.byte	0x28, 0x28, 0x75, 0x69, 0x6e, 0x74, 0x33, 0x32, 0x5f, 0x74, 0x28, 0x74, 0x68, 0x72, 0x65, 0x61
        /*009d*/ 	.byte	0x64, 0x49, 0x64, 0x78, 0x2e, 0x78, 0x29, 0x20, 0x2f, 0x20, 0x33, 0x32, 0x29, 0x20, 0x25, 0x20
        /*00ad*/ 	.byte	0x34, 0x29, 0x20, 0x3d, 0x3d, 0x20, 0x28, 0x28, 0x28, 0x74, 0x6d, 0x65, 0x6d, 0x5f, 0x61, 0x64
        /*00bd*/ 	.byte	0x64, 0x72, 0x20, 0x3e, 0x3e, 0x20, 0x31, 0x36, 0x29, 0x20, 0x2f, 0x20, 0x33, 0x32, 0x29, 0x20
        /*00cd*/ 	.byte	0x25, 0x20, 0x34, 0x29, 0x00
	.type		__unnamed_1,@object
	.size		__unnamed_1,(__unnamed_2 - __unnamed_1)
__unnamed_1:
        /*00d2*/ 	.byte	0x61, 0x75, 0x74, 0x6f, 0x20, 0x63, 0x75, 0x74, 0x65, 0x3a, 0x3a, 0x61, 0x73, 0x5f, 0x70, 0x6f
        /* <DEDUP_REMOVED lines=24> */
        /*0262*/ 	.byte	0x5d, 0x00
	.type		__unnamed_2,@object
	.size		__unnamed_2,(.L_2 - __unnamed_2)
__unnamed_2:
        /* <DEDUP_REMOVED lines=42> */
        /*0504*/ 	.byte	0x43, 0x3c, 0x30, 0x3e, 0x3e, 0x3e, 0x3e, 0x5d, 0x00
.L_2:


//--------------------- .nv.shared._ZN7cutlass13device_kernelINS_4gemm6kernel13GemmUniversalIN4cute5tupleIJiiiiEEENS1_10collective13CollectiveMmaINS1_35MainloopSm100TmaUmmaWarpSpecializedILi24ELi2ELi4ENS5_IJNS4_1CILi1EEESB_SB_EEEEENS5_IJNSA_ILi128EEESE_NSA_ILi32EEEEEEaNS5_IJSB_llEEEaNS5_IJlSB_lEEENS4_8TiledMMAINS4_8MMA_AtomIJNS4_15SM100_MMA_S8_SSIaaiLi128ELi128ELNS4_4UMMA5MajorE1ELSN_0ELNSM_8SaturateE0EEEEEENS4_6LayoutISC_NS5_IJNSA_ILi0EEESS_SS_EEEEENS5_IJNS4_10UnderscoreESV_SV_EEEEENS4_13SM90_TMA_LOADENS4_14ComposedLayoutINS4_7SwizzleILi3ELi4ELi3EEENS4_18smem_ptr_flag_bitsILi8EEENSR_INS5_IJSE_NSA_ILi8EEEEEENS5_IJSB_SE_EEEEEEEvNS4_8identityESY_NSZ_INS10_ILi1ELi4ELi3EEES13_NSR_INS5_IJS14_SF_EEENS5_IJSF_SB_EEEEEEEvS19_EENS_8epilogue10collective18CollectiveEpilogueINS1G_23Sm100TmaWarpSpecializedILi2ELi2ELi64ELb0ELb0EEEJSG_NS5_IJNSR_ISE_SB_EENSR_INSA_ILi64EEESB_EEEEEaSI_aSI_NS1G_6fusion15FusionCallbacksIS1K_NS1P_17LinearCombinationIaiaiLNS_15FloatRoundStyleE2EEESG_S1O_JEEENS4_5SM1004TMEM4LOAD26SM100_TMEM_LOAD_32dp32b64xESY_NSZ_INS10_ILi2ELi4ELi3EEES13_NSR_INS5_IJS14_S1M_EEENS5_IJS1M_SB_EEEEEEENS4_39AutoVectorizingCopyWithAssumedAlignmentILi128EEENS4_14SM90_TMA_STOREES23_S25_S25_EEEvvEEEEvNT_6ParamsE --------------------------
	.section	.nv.shared._ZN7cutlass13device_kernelINS_4gemm6kernel13GemmUniversalIN4cute5tupleIJiiiiEEENS1_10collective13CollectiveMmaINS1_35MainloopSm100TmaUmmaWarpSpecializedILi24ELi2ELi4ENS5_IJNS4_1CILi1EEESB_SB_EEEEENS5_IJNSA_ILi128EEESE_NSA_ILi32EEEEEEaNS5_IJSB_llEEEaNS5_IJlSB_lEEENS4_8TiledMMAINS4_8MMA_AtomIJNS4_15SM100_MMA_S8_SSIaaiLi128ELi128ELNS4_4UMMA5MajorE1ELSN_0ELNSM_8SaturateE0EEEEEENS4_6LayoutISC_NS5_IJNSA_ILi0EEESS_SS_EEEEENS5_IJNS4_10UnderscoreESV_SV_EEEEENS4_13SM90_TMA_LOADENS4_14ComposedLayoutINS4_7SwizzleILi3ELi4ELi3EEENS4_18smem_ptr_flag_bitsILi8EEENSR_INS5_IJSE_NSA_ILi8EEEEEENS5_IJSB_SE_EEEEEEEvNS4_8identityESY_NSZ_INS10_ILi1ELi4ELi3EEES13_NSR_INS5_IJS14_SF_EEENS5_IJSF_SB_EEEEEEEvS19_EENS_8epilogue10collective18CollectiveEpilogueINS1G_23Sm100TmaWarpSpecializedILi2ELi2ELi64ELb0ELb0EEEJSG_NS5_IJNSR_ISE_SB_EENSR_INSA_ILi64EEESB_EEEEEaSI_aSI_NS1G_6fusion15FusionCallbacksIS1K_NS1P_17LinearCombinationIaiaiLNS_15FloatRoundStyleE2EEESG_S1O_JEEENS4_5SM1004TMEM4LOAD26SM100_TMEM_LOAD_32dp32b64xESY_NSZ_INS10_ILi2ELi4ELi3EEES13_NSR_INS5_IJS14_S1M_EEENS5_IJS1M_SB_EEEEEEENS4_39AutoVectorizingCopyWithAssumedAlignmentILi128EEENS4_14SM90_TMA_STOREES23_S25_S25_EEEvvEEEEvNT_6ParamsE,"aw",@nobits
	.sectionflags	@""
	.align	16
	.zero		1024


//--------------------- .nv.shared.reserved.0     --------------------------
	.section	.nv.shared.reserved.0,"aw",@nobits
	.weak		__nv_reservedSMEM_offset_0_alias
	.size		__nv_reservedSMEM_offset_0_alias, 0, 64
	.other		__nv_reservedSMEM_offset_0_alias,@"STO_CUDA_RESERVED_SHARED STV_DEFAULT"
__nv_reservedSMEM_offset_0_alias:
	.zero		0
.nv.shared.reserved.0:
	.zero		64
	.weak		__nv_reservedSMEM_tcgen05_partition
	.type		__nv_reservedSMEM_tcgen05_partition,@object
	.size		__nv_reservedSMEM_tcgen05_partition,(.L_0 - __nv_reservedSMEM_tcgen05_partition)
__nv_reservedSMEM_tcgen05_partition:
	.zero		32
.L_0:


//--------------------- .nv.global                --------------------------
	.section	.nv.global,"aw",@nobits
.nv.global:
	.type		_ZN40_INTERNAL_6846a273_4_k_cu_c35280c3_340574cute1_E,@object
	.size		_ZN40_INTERNAL_6846a273_4_k_cu_c35280c3_340574cute1_E,(_ZN40_INTERNAL_6846a273_4_k_cu_c35280c3_340574cuda3std3__45__cpo6cbeginE - _ZN40_INTERNAL_6846a273_4_k_cu_c35280c3_340574cute1_E)
_ZN40_INTERNAL_6846a273_4_k_cu_c35280c3_340574cute1_E:
	.zero		1
	.type		_ZN40_INTERNAL_6846a273_4_k_cu_c35280c3_340574cuda3std3__45__cpo6cbeginE,@object
	.size		_ZN40_INTERNAL_6846a273_4_k_cu_c35280c3_340574cuda3std3__45__cpo6cbeginE,(_ZN40_INTERNAL_6846a273_4_k_cu_c35280c3_340574cuda3std3__48in_placeE - _ZN40_INTERNAL_6846a273_4_k_cu_c35280c3_340574cuda3std3__45__cpo6cbeginE)
_ZN40_INTERNAL_6846a273_4_k_cu_c35280c3_340574cuda3std3__45__cpo6cbeginE:
	.zero		1
	.type		_ZN40_INTERNAL_6846a273_4_k_cu_c35280c3_340574cuda3std3__48in_placeE,@object
	.size		_ZN40_INTERNAL_6846a273_4_k_cu_c35280c3_340574cuda3std3__48in_placeE,(_ZN40_INTERNAL_6846a273_4_k_cu_c35280c3_340574cuda3std6ranges3__45__cpo9iter_moveE - _ZN40_INTERNAL_6846a273_4_k_cu_c35280c3_340574cuda3std3__48in_placeE)
_ZN40_INTERNAL_6846a273_4_k_cu_c35280c3_340574cuda3std3__48in_placeE:
	.zero		1
	.type		_ZN40_INTERNAL_6846a273_4_k_cu_c35280c3_340574cuda3std6ranges3__45__cpo9iter_moveE,@object
	.size		_ZN40_INTERNAL_6846a273_4_k_cu_c35280c3_340574cuda3std6ranges3__45__cpo9iter_moveE,(_ZN40_INTERNAL_6846a273_4_k_cu_c35280c3_340574cuda3std3__45__cpo5beginE - _ZN40_INTERNAL_6846a273_4_k_cu_c35280c3_340574cuda3std6ranges3__45__cpo9iter_moveE)
_ZN40_INTERNAL_6846a273_4_k_cu_c35280c3_340574cuda3std6ranges3__45__cpo9iter_moveE:
	.zero		1
	.type		_ZN40_INTERNAL_6846a273_4_k_cu_c35280c3_340574cuda3std3__45__cpo5beginE,@object
	.size		_ZN40_INTERNAL_6846a273_4_k_cu_c35280c3_340574cuda3std3__45__cpo5beginE,(_ZN40_INTERNAL_6846a273_4_k_cu_c35280c3_340574cuda3std3__442_GLOBAL__N__6846a273_4_k_cu_c35280c3_340576ignoreE - _ZN40_INTERNAL_6846a273_4_k_cu_c35280c3_340574cuda3std3__45__cpo5beginE)
_ZN40_INTERNAL_6846a273_4_k_cu_c35280c3_340574cuda3std3__45__cpo5beginE:
	.zero		1
	.type		_ZN40_INTERNAL_6846a273_4_k_cu_c35280c3_340574cuda3std3__442_GLOBAL__N__6846a273_4_k_cu_c35280c3_340576ignoreE,@object
	.size		_ZN40_INTERNAL_6846a273_4_k_cu_c35280c3_340574cuda3std3__442_GLOBAL__N__6846a273_4_k_cu_c35280c3_340576ignoreE,(_ZN40_INTERNAL_6846a273_4_k_cu_c35280c3_340574cute7productE - _ZN40_INTERNAL_6846a273_4_k_cu_c35280c3_340574cuda3std3__442_GLOBAL__N__6846a273_4_k_cu_c35280c3_340576ignoreE)
_ZN40_INTERNAL_6846a273_4_k_cu_c35280c3_340574cuda3std3__442_GLOBAL__N__6846a273_4_k_cu_c35280c3_340576ignoreE:
	.zero		1
	.type		_ZN40_INTERNAL_6846a273_4_k_cu_c35280c3_340574cute7productE,@object
	.size		_ZN40_INTERNAL_6846a273_4_k_cu_c35280c3_340574cute7productE,(_ZN40_INTERNAL_6846a273_4_k_cu_c35280c3_340574cuda3std3__45__cpo3endE - _ZN40_INTERNAL_6846a273_4_k_cu_c35280c3_340574cute7productE)
_ZN40_INTERNAL_6846a273_4_k_cu_c35280c3_340574cute7productE:
	.zero		1
	.type		_ZN40_INTERNAL_6846a273_4_k_cu_c35280c3_340574cuda3std3__45__cpo3endE,@object
	.size		_ZN40_INTERNAL_6846a273_4_k_cu_c35280c3_340574cuda3std3__45__cpo3endE,(_ZN40_INTERNAL_6846a273_4_k_cu_c35280c3_340574cuda3std3__419piecewise_constructE - _ZN40_INTERNAL_6846a273_4_k_cu_c35280c3_340574cuda3std3__45__cpo3endE)
_ZN40_INTERNAL_6846a273_4_k_cu_c35280c3_340574cuda3std3__45__cpo3endE:
	.zero		1
	.type		_ZN40_INTERNAL_6846a273_4_k_cu_c35280c3_340574cuda3std3__419piecewise_constructE,@object
	.size		_ZN40_INTERNAL_6846a273_4_k_cu_c35280c3_340574cuda3std3__419piecewise_constructE,(_ZN40_INTERNAL_6846a273_4_k_cu_c35280c3_340574cuda3std3__45__cpo4cendE - _ZN40_INTERNAL_6846a273_4_k_cu_c35280c3_340574cuda3std3__419piecewise_constructE)
_ZN40_INTERNAL_6846a273_4_k_cu_c35280c3_340574cuda3std3__419piecewise_constructE:
	.zero		1
	.type		_ZN40_INTERNAL_6846a273_4_k_cu_c35280c3_340574cuda3std3__45__cpo4cendE,@object
	.size		_ZN40_INTERNAL_6846a273_4_k_cu_c35280c3_340574cuda3std3__45__cpo4cendE,(_ZN40_INTERNAL_6846a273_4_k_cu_c35280c3_340574cuda3std6ranges3__45__cpo4swapE - _ZN40_INTERNAL_6846a273_4_k_cu_c35280c3_340574cuda3std3__45__cpo4cendE)
_ZN40_INTERNAL_6846a273_4_k_cu_c35280c3_340574cuda3std3__45__cpo4cendE:
	.zero		1
	.type		_ZN40_INTERNAL_6846a273_4_k_cu_c35280c3_340574cuda3std6ranges3__45__cpo4swapE,@object
	.size		_ZN40_INTERNAL_6846a273_4_k_cu_c35280c3_340574cuda3std6ranges3__45__cpo4swapE,(.L_10 - _ZN40_INTERNAL_6846a273_4_k_cu_c35280c3_340574cuda3std6ranges3__45__cpo4swapE)
_ZN40_INTERNAL_6846a273_4_k_cu_c35280c3_340574cuda3std6ranges3__45__cpo4swapE:
	.zero		1
.L_10:


//--------------------- .nv.constant0._ZN7cutlass13device_kernelINS_4gemm6kernel13GemmUniversalIN4cute5tupleIJiiiiEEENS1_10collective13CollectiveMmaINS1_35MainloopSm100TmaUmmaWarpSpecializedILi24ELi2ELi4ENS5_IJNS4_1CILi1EEESB_SB_EEEEENS5_IJNSA_ILi128EEESE_NSA_ILi32EEEEEEaNS5_IJSB_llEEEaNS5_IJlSB_lEEENS4_8TiledMMAINS4_8MMA_AtomIJNS4_15SM100_MMA_S8_SSIaaiLi128ELi128ELNS4_4UMMA5MajorE1ELSN_0ELNSM_8SaturateE0EEEEEENS4_6LayoutISC_NS5_IJNSA_ILi0EEESS_SS_EEEEENS5_IJNS4_10UnderscoreESV_SV_EEEEENS4_13SM90_TMA_LOADENS4_14ComposedLayoutINS4_7SwizzleILi3ELi4ELi3EEENS4_18smem_ptr_flag_bitsILi8EEENSR_INS5_IJSE_NSA_ILi8EEEEEENS5_IJSB_SE_EEEEEEEvNS4_8identityESY_NSZ_INS10_ILi1ELi4ELi3EEES13_NSR_INS5_IJS14_SF_EEENS5_IJSF_SB_EEEEEEEvS19_EENS_8epilogue10collective18CollectiveEpilogueINS1G_23Sm100TmaWarpSpecializedILi2ELi2ELi64ELb0ELb0EEEJSG_NS5_IJNSR_ISE_SB_EENSR_INSA_ILi64EEESB_EEEEEaSI_aSI_NS1G_6fusion15FusionCallbacksIS1K_NS1P_17LinearCombinationIaiaiLNS_15FloatRoundStyleE2EEESG_S1O_JEEENS4_5SM1004TMEM4LOAD26SM100_TMEM_LOAD_32dp32b64xESY_NSZ_INS10_ILi2ELi4ELi3EEES13_NSR_INS5_IJS14_S1M_EEENS5_IJS1M_SB_EEEEEEENS4_39AutoVectorizingCopyWithAssumedAlignmentILi128EEENS4_14SM90_TMA_STOREES23_S25_S25_EEEvvEEEEvNT_6ParamsE --------------------------
	.section	.nv.constant0._ZN7cutlass13device_kernelINS_4gemm6kernel13GemmUniversalIN4cute5tupleIJiiiiEEENS1_10collective13CollectiveMmaINS1_35MainloopSm100TmaUmmaWarpSpecializedILi24ELi2ELi4ENS5_IJNS4_1CILi1EEESB_SB_EEEEENS5_IJNSA_ILi128EEESE_NSA_ILi32EEEEEEaNS5_IJSB_llEEEaNS5_IJlSB_lEEENS4_8TiledMMAINS4_8MMA_AtomIJNS4_15SM100_MMA_S8_SSIaaiLi128ELi128ELNS4_4UMMA5MajorE1ELSN_0ELNSM_8SaturateE0EEEEEENS4_6LayoutISC_NS5_IJNSA_ILi0EEESS_SS_EEEEENS5_IJNS4_10UnderscoreESV_SV_EEEEENS4_13SM90_TMA_LOADENS4_14ComposedLayoutINS4_7SwizzleILi3ELi4ELi3EEENS4_18smem_ptr_flag_bitsILi8EEENSR_INS5_IJSE_NSA_ILi8EEEEEENS5_IJSB_SE_EEEEEEEvNS4_8identityESY_NSZ_INS10_ILi1ELi4ELi3EEES13_NSR_INS5_IJS14_SF_EEENS5_IJSF_SB_EEEEEEEvS19_EENS_8epilogue10collective18CollectiveEpilogueINS1G_23Sm100TmaWarpSpecializedILi2ELi2ELi64ELb0ELb0EEEJSG_NS5_IJNSR_ISE_SB_EENSR_INSA_ILi64EEESB_EEEEEaSI_aSI_NS1G_6fusion15FusionCallbacksIS1K_NS1P_17LinearCombinationIaiaiLNS_15FloatRoundStyleE2EEESG_S1O_JEEENS4_5SM1004TMEM4LOAD26SM100_TMEM_LOAD_32dp32b64xESY_NSZ_INS10_ILi2ELi4ELi3EEES13_NSR_INS5_IJS14_S1M_EEENS5_IJS1M_SB_EEEEEEENS4_39AutoVectorizingCopyWithAssumedAlignmentILi128EEENS4_14SM90_TMA_STOREES23_S25_S25_EEEvvEEEEvNT_6ParamsE,"a",@progbits
	.sectionflags	@""
	.align	4
.nv.constant0._ZN7cutlass13device_kernelINS_4gemm6kernel13GemmUniversalIN4cute5tupleIJiiiiEEENS1_10collective13CollectiveMmaINS1_35MainloopSm100TmaUmmaWarpSpecializedILi24ELi2ELi4ENS5_IJNS4_1CILi1EEESB_SB_EEEEENS5_IJNSA_ILi128EEESE_NSA_ILi32EEEEEEaNS5_IJSB_llEEEaNS5_IJlSB_lEEENS4_8TiledMMAINS4_8MMA_AtomIJNS4_15SM100_MMA_S8_SSIaaiLi128ELi128ELNS4_4UMMA5MajorE1ELSN_0ELNSM_8SaturateE0EEEEEENS4_6LayoutISC_NS5_IJNSA_ILi0EEESS_SS_EEEEENS5_IJNS4_10UnderscoreESV_SV_EEEEENS4_13SM90_TMA_LOADENS4_14ComposedLayoutINS4_7SwizzleILi3ELi4ELi3EEENS4_18smem_ptr_flag_bitsILi8EEENSR_INS5_IJSE_NSA_ILi8EEEEEENS5_IJSB_SE_EEEEEEEvNS4_8identityESY_NSZ_INS10_ILi1ELi4ELi3EEES13_NSR_INS5_IJS14_SF_EEENS5_IJSF_SB_EEEEEEEvS19_EENS_8epilogue10collective18CollectiveEpilogueINS1G_23Sm100TmaWarpSpecializedILi2ELi2ELi64ELb0ELb0EEEJSG_NS5_IJNSR_ISE_SB_EENSR_INSA_ILi64EEESB_EEEEEaSI_aSI_NS1G_6fusion15FusionCallbacksIS1K_NS1P_17LinearCombinationIaiaiLNS_15FloatRoundStyleE2EEESG_S1O_JEEENS4_5SM1004TMEM4LOAD26SM100_TMEM_LOAD_32dp32b64xESY_NSZ_INS10_ILi2ELi4ELi3EEES13_NSR_INS5_IJS14_S1M_EEENS5_IJS1M_SB_EEEEEEENS4_39AutoVectorizingCopyWithAssumedAlignmentILi128EEENS4_14SM90_TMA_STOREES23_S25_S25_EEEvvEEEEvNT_6ParamsE:
	.zero		2944


//--------------------- SYMBOLS --------------------------

	.type		.nv.reservedSmem.offset0,@object
	.size		.nv.reservedSmem.offset0,0x4
	.type		.nv.reservedSmem.cap,@object
	.size		.nv.reservedSmem.cap,0x4
	.type		__assertfail,@function
